//
// Generated by NVIDIA NVVM Compiler
//
// Compiler Build ID: CL-36424714
// Cuda compilation tools, release 13.0, V13.0.88
// Based on NVVM 20.0.0
//

.version 9.0
.target sm_100
.address_size 64

	// .globl	_Z22PrintThreadIndexKernelPiii
.extern .func  (.param .b32 func_retval0) vprintf
(
	.param .b64 vprintf_param_0,
	.param .b64 vprintf_param_1
)
;
.global .align 1 .b8 $str[82] = {116, 104, 114, 101, 97, 100, 95, 105, 100, 32, 40, 37, 100, 44, 32, 37, 100, 41, 32, 98, 108, 111, 99, 107, 95, 105, 100, 32, 40, 37, 100, 44, 32, 37, 100, 41, 32, 99, 111, 111, 114, 100, 105, 110, 97, 116, 101, 32, 40, 37, 100, 44, 32, 37, 100, 41, 32, 103, 108, 111, 98, 97, 108, 95, 105, 110, 100, 101, 120, 32, 37, 100, 32, 118, 97, 108, 117, 101, 32, 37, 100};

.visible .entry _Z22PrintThreadIndexKernelPiii(
	.param .u64 .ptr .align 1 _Z22PrintThreadIndexKernelPiii_param_0,
	.param .u32 _Z22PrintThreadIndexKernelPiii_param_1,
	.param .u32 _Z22PrintThreadIndexKernelPiii_param_2
)
{
	.local .align 16 .b8 	__local_depot0[32];
	.reg .b64 	%SP;
	.reg .b64 	%SPL;
	.reg .b32 	%r<15>;
	.reg .b64 	%rd<9>;

	mov.u64 	%SPL, __local_depot0;
	cvta.local.u64 	%SP, %SPL;
	ld.param.u64 	%rd1, [_Z22PrintThreadIndexKernelPiii_param_0];
	ld.param.u32 	%r1, [_Z22PrintThreadIndexKernelPiii_param_1];
	ld.param.u32 	%r2, [_Z22PrintThreadIndexKernelPiii_param_2];
	cvta.to.global.u64 	%rd2, %rd1;
	add.u64 	%rd3, %SP, 0;
	add.u64 	%rd4, %SPL, 0;
	mov.u32 	%r3, %ctaid.x;
	mov.u32 	%r4, %ntid.x;
	mov.u32 	%r5, %tid.x;
	mad.lo.s32 	%r6, %r3, %r4, %r5;
	mov.u32 	%r7, %ctaid.y;
	mov.u32 	%r8, %ntid.y;
	mov.u32 	%r9, %tid.y;
	mad.lo.s32 	%r10, %r7, %r8, %r9;
	mad.lo.s32 	%r11, %r1, %r10, %r2;
	mul.wide.u32 	%rd5, %r11, 4;
	add.s64 	%rd6, %rd2, %rd5;
	ld.global.u32 	%r12, [%rd6];
	st.local.v4.u32 	[%rd4], {%r5, %r9, %r3, %r7};
	st.local.v4.u32 	[%rd4+16], {%r6, %r10, %r11, %r12};
	mov.u64 	%rd7, $str;
	cvta.global.u64 	%rd8, %rd7;
	{ // callseq 0, 0
	.param .b64 param0;
	st.param.b64 	[param0], %rd8;
	.param .b64 param1;
	st.param.b64 	[param1], %rd3;
	.param .b32 retval0;
	call.uni (retval0), 
	vprintf, 
	(
	param0, 
	param1
	);
	ld.param.b32 	%r13, [retval0];
	} // callseq 0
	ret;

}
	// .globl	_Z38SumMatrixOnGpu_1D_Grid_1D_Block_KernelPfS_S_ii
.visible .entry _Z38SumMatrixOnGpu_1D_Grid_1D_Block_KernelPfS_S_ii(
	.param .u64 .ptr .align 1 _Z38SumMatrixOnGpu_1D_Grid_1D_Block_KernelPfS_S_ii_param_0,
	.param .u64 .ptr .align 1 _Z38SumMatrixOnGpu_1D_Grid_1D_Block_KernelPfS_S_ii_param_1,
	.param .u64 .ptr .align 1 _Z38SumMatrixOnGpu_1D_Grid_1D_Block_KernelPfS_S_ii_param_2,
	.param .u32 _Z38SumMatrixOnGpu_1D_Grid_1D_Block_KernelPfS_S_ii_param_3,
	.param .u32 _Z38SumMatrixOnGpu_1D_Grid_1D_Block_KernelPfS_S_ii_param_4
)
{
	.reg .pred 	%p<12>;
	.reg .b32 	%r<38>;
	.reg .b32 	%f<88>;
	.reg .b64 	%rd<101>;

	ld.param.u64 	%rd4, [_Z38SumMatrixOnGpu_1D_Grid_1D_Block_KernelPfS_S_ii_param_0];
	ld.param.u64 	%rd5, [_Z38SumMatrixOnGpu_1D_Grid_1D_Block_KernelPfS_S_ii_param_1];
	ld.param.u64 	%rd6, [_Z38SumMatrixOnGpu_1D_Grid_1D_Block_KernelPfS_S_ii_param_2];
	ld.param.u32 	%r23, [_Z38SumMatrixOnGpu_1D_Grid_1D_Block_KernelPfS_S_ii_param_3];
	ld.param.u32 	%r24, [_Z38SumMatrixOnGpu_1D_Grid_1D_Block_KernelPfS_S_ii_param_4];
	cvta.to.global.u64 	%rd1, %rd6;
	cvta.to.global.u64 	%rd2, %rd5;
	cvta.to.global.u64 	%rd3, %rd4;
	mov.u32 	%r25, %ctaid.x;
	mov.u32 	%r26, %ntid.x;
	mov.u32 	%r27, %tid.x;
	mad.lo.s32 	%r1, %r25, %r26, %r27;
	setp.ge.s32 	%p1, %r1, %r23;
	setp.lt.s32 	%p2, %r24, 1;
	or.pred  	%p3, %p1, %p2;
	@%p3 bra 	$L__BB1_13;
	and.b32  	%r2, %r24, 15;
	setp.lt.u32 	%p4, %r24, 16;
	mov.b32 	%r34, 0;
	@%p4 bra 	$L__BB1_4;
	and.b32  	%r34, %r24, 2147483632;
	neg.s32 	%r32, %r34;
	shl.b32 	%r5, %r23, 4;
	mul.wide.s32 	%rd11, %r23, 4;
	mov.u32 	%r31, %r1;
$L__BB1_3:
	.pragma "nounroll";
	mul.wide.s32 	%rd7, %r31, 4;
	add.s64 	%rd8, %rd3, %rd7;
	ld.global.f32 	%f1, [%rd8];
	add.s64 	%rd9, %rd2, %rd7;
	ld.global.f32 	%f2, [%rd9];
	add.f32 	%f3, %f1, %f2;
	add.s64 	%rd10, %rd1, %rd7;
	st.global.f32 	[%rd10], %f3;
	add.s64 	%rd12, %rd8, %rd11;
	ld.global.f32 	%f4, [%rd12];
	add.s64 	%rd13, %rd9, %rd11;
	ld.global.f32 	%f5, [%rd13];
	add.f32 	%f6, %f4, %f5;
	add.s64 	%rd14, %rd10, %rd11;
	st.global.f32 	[%rd14], %f6;
	add.s64 	%rd15, %rd12, %rd11;
	ld.global.f32 	%f7, [%rd15];
	add.s64 	%rd16, %rd13, %rd11;
	ld.global.f32 	%f8, [%rd16];
	add.f32 	%f9, %f7, %f8;
	add.s64 	%rd17, %rd14, %rd11;
	st.global.f32 	[%rd17], %f9;
	add.s64 	%rd18, %rd15, %rd11;
	ld.global.f32 	%f10, [%rd18];
	add.s64 	%rd19, %rd16, %rd11;
	ld.global.f32 	%f11, [%rd19];
	add.f32 	%f12, %f10, %f11;
	add.s64 	%rd20, %rd17, %rd11;
	st.global.f32 	[%rd20], %f12;
	add.s64 	%rd21, %rd18, %rd11;
	ld.global.f32 	%f13, [%rd21];
	add.s64 	%rd22, %rd19, %rd11;
	ld.global.f32 	%f14, [%rd22];
	add.f32 	%f15, %f13, %f14;
	add.s64 	%rd23, %rd20, %rd11;
	st.global.f32 	[%rd23], %f15;
	add.s64 	%rd24, %rd21, %rd11;
	ld.global.f32 	%f16, [%rd24];
	add.s64 	%rd25, %rd22, %rd11;
	ld.global.f32 	%f17, [%rd25];
	add.f32 	%f18, %f16, %f17;
	add.s64 	%rd26, %rd23, %rd11;
	st.global.f32 	[%rd26], %f18;
	add.s64 	%rd27, %rd24, %rd11;
	ld.global.f32 	%f19, [%rd27];
	add.s64 	%rd28, %rd25, %rd11;
	ld.global.f32 	%f20, [%rd28];
	add.f32 	%f21, %f19, %f20;
	add.s64 	%rd29, %rd26, %rd11;
	st.global.f32 	[%rd29], %f21;
	add.s64 	%rd30, %rd27, %rd11;
	ld.global.f32 	%f22, [%rd30];
	add.s64 	%rd31, %rd28, %rd11;
	ld.global.f32 	%f23, [%rd31];
	add.f32 	%f24, %f22, %f23;
	add.s64 	%rd32, %rd29, %rd11;
	st.global.f32 	[%rd32], %f24;
	add.s64 	%rd33, %rd30, %rd11;
	ld.global.f32 	%f25, [%rd33];
	add.s64 	%rd34, %rd31, %rd11;
	ld.global.f32 	%f26, [%rd34];
	add.f32 	%f27, %f25, %f26;
	add.s64 	%rd35, %rd32, %rd11;
	st.global.f32 	[%rd35], %f27;
	add.s64 	%rd36, %rd33, %rd11;
	ld.global.f32 	%f28, [%rd36];
	add.s64 	%rd37, %rd34, %rd11;
	ld.global.f32 	%f29, [%rd37];
	add.f32 	%f30, %f28, %f29;
	add.s64 	%rd38, %rd35, %rd11;
	st.global.f32 	[%rd38], %f30;
	add.s64 	%rd39, %rd36, %rd11;
	ld.global.f32 	%f31, [%rd39];
	add.s64 	%rd40, %rd37, %rd11;
	ld.global.f32 	%f32, [%rd40];
	add.f32 	%f33, %f31, %f32;
	add.s64 	%rd41, %rd38, %rd11;
	st.global.f32 	[%rd41], %f33;
	add.s64 	%rd42, %rd39, %rd11;
	ld.global.f32 	%f34, [%rd42];
	add.s64 	%rd43, %rd40, %rd11;
	ld.global.f32 	%f35, [%rd43];
	add.f32 	%f36, %f34, %f35;
	add.s64 	%rd44, %rd41, %rd11;
	st.global.f32 	[%rd44], %f36;
	add.s64 	%rd45, %rd42, %rd11;
	ld.global.f32 	%f37, [%rd45];
	add.s64 	%rd46, %rd43, %rd11;
	ld.global.f32 	%f38, [%rd46];
	add.f32 	%f39, %f37, %f38;
	add.s64 	%rd47, %rd44, %rd11;
	st.global.f32 	[%rd47], %f39;
	add.s64 	%rd48, %rd45, %rd11;
	ld.global.f32 	%f40, [%rd48];
	add.s64 	%rd49, %rd46, %rd11;
	ld.global.f32 	%f41, [%rd49];
	add.f32 	%f42, %f40, %f41;
	add.s64 	%rd50, %rd47, %rd11;
	st.global.f32 	[%rd50], %f42;
	add.s64 	%rd51, %rd48, %rd11;
	ld.global.f32 	%f43, [%rd51];
	add.s64 	%rd52, %rd49, %rd11;
	ld.global.f32 	%f44, [%rd52];
	add.f32 	%f45, %f43, %f44;
	add.s64 	%rd53, %rd50, %rd11;
	st.global.f32 	[%rd53], %f45;
	add.s64 	%rd54, %rd51, %rd11;
	ld.global.f32 	%f46, [%rd54];
	add.s64 	%rd55, %rd52, %rd11;
	ld.global.f32 	%f47, [%rd55];
	add.f32 	%f48, %f46, %f47;
	add.s64 	%rd56, %rd53, %rd11;
	st.global.f32 	[%rd56], %f48;
	add.s32 	%r32, %r32, 16;
	add.s32 	%r31, %r31, %r5;
	setp.ne.s32 	%p5, %r32, 0;
	@%p5 bra 	$L__BB1_3;
$L__BB1_4:
	setp.eq.s32 	%p6, %r2, 0;
	@%p6 bra 	$L__BB1_13;
	and.b32  	%r11, %r24, 7;
	setp.lt.u32 	%p7, %r2, 8;
	@%p7 bra 	$L__BB1_7;
	mad.lo.s32 	%r29, %r34, %r23, %r1;
	mul.wide.s32 	%rd57, %r29, 4;
	add.s64 	%rd58, %rd3, %rd57;
	ld.global.f32 	%f49, [%rd58];
	add.s64 	%rd59, %rd2, %rd57;
	ld.global.f32 	%f50, [%rd59];
	add.f32 	%f51, %f49, %f50;
	add.s64 	%rd60, %rd1, %rd57;
	st.global.f32 	[%rd60], %f51;
	mul.wide.s32 	%rd61, %r23, 4;
	add.s64 	%rd62, %rd58, %rd61;
	ld.global.f32 	%f52, [%rd62];
	add.s64 	%rd63, %rd59, %rd61;
	ld.global.f32 	%f53, [%rd63];
	add.f32 	%f54, %f52, %f53;
	add.s64 	%rd64, %rd60, %rd61;
	st.global.f32 	[%rd64], %f54;
	add.s64 	%rd65, %rd62, %rd61;
	ld.global.f32 	%f55, [%rd65];
	add.s64 	%rd66, %rd63, %rd61;
	ld.global.f32 	%f56, [%rd66];
	add.f32 	%f57, %f55, %f56;
	add.s64 	%rd67, %rd64, %rd61;
	st.global.f32 	[%rd67], %f57;
	add.s64 	%rd68, %rd65, %rd61;
	ld.global.f32 	%f58, [%rd68];
	add.s64 	%rd69, %rd66, %rd61;
	ld.global.f32 	%f59, [%rd69];
	add.f32 	%f60, %f58, %f59;
	add.s64 	%rd70, %rd67, %rd61;
	st.global.f32 	[%rd70], %f60;
	add.s64 	%rd71, %rd68, %rd61;
	ld.global.f32 	%f61, [%rd71];
	add.s64 	%rd72, %rd69, %rd61;
	ld.global.f32 	%f62, [%rd72];
	add.f32 	%f63, %f61, %f62;
	add.s64 	%rd73, %rd70, %rd61;
	st.global.f32 	[%rd73], %f63;
	add.s64 	%rd74, %rd71, %rd61;
	ld.global.f32 	%f64, [%rd74];
	add.s64 	%rd75, %rd72, %rd61;
	ld.global.f32 	%f65, [%rd75];
	add.f32 	%f66, %f64, %f65;
	add.s64 	%rd76, %rd73, %rd61;
	st.global.f32 	[%rd76], %f66;
	add.s64 	%rd77, %rd74, %rd61;
	ld.global.f32 	%f67, [%rd77];
	add.s64 	%rd78, %rd75, %rd61;
	ld.global.f32 	%f68, [%rd78];
	add.f32 	%f69, %f67, %f68;
	add.s64 	%rd79, %rd76, %rd61;
	st.global.f32 	[%rd79], %f69;
	add.s64 	%rd80, %rd77, %rd61;
	ld.global.f32 	%f70, [%rd80];
	add.s64 	%rd81, %rd78, %rd61;
	ld.global.f32 	%f71, [%rd81];
	add.f32 	%f72, %f70, %f71;
	add.s64 	%rd82, %rd79, %rd61;
	st.global.f32 	[%rd82], %f72;
	add.s32 	%r34, %r34, 8;
$L__BB1_7:
	setp.eq.s32 	%p8, %r11, 0;
	@%p8 bra 	$L__BB1_13;
	and.b32  	%r14, %r24, 3;
	setp.lt.u32 	%p9, %r11, 4;
	@%p9 bra 	$L__BB1_10;
	mad.lo.s32 	%r30, %r34, %r23, %r1;
	mul.wide.s32 	%rd83, %r30, 4;
	add.s64 	%rd84, %rd3, %rd83;
	ld.global.f32 	%f73, [%rd84];
	add.s64 	%rd85, %rd2, %rd83;
	ld.global.f32 	%f74, [%rd85];
	add.f32 	%f75, %f73, %f74;
	add.s64 	%rd86, %rd1, %rd83;
	st.global.f32 	[%rd86], %f75;
	mul.wide.s32 	%rd87, %r23, 4;
	add.s64 	%rd88, %rd84, %rd87;
	ld.global.f32 	%f76, [%rd88];
	add.s64 	%rd89, %rd85, %rd87;
	ld.global.f32 	%f77, [%rd89];
	add.f32 	%f78, %f76, %f77;
	add.s64 	%rd90, %rd86, %rd87;
	st.global.f32 	[%rd90], %f78;
	add.s64 	%rd91, %rd88, %rd87;
	ld.global.f32 	%f79, [%rd91];
	add.s64 	%rd92, %rd89, %rd87;
	ld.global.f32 	%f80, [%rd92];
	add.f32 	%f81, %f79, %f80;
	add.s64 	%rd93, %rd90, %rd87;
	st.global.f32 	[%rd93], %f81;
	add.s64 	%rd94, %rd91, %rd87;
	ld.global.f32 	%f82, [%rd94];
	add.s64 	%rd95, %rd92, %rd87;
	ld.global.f32 	%f83, [%rd95];
	add.f32 	%f84, %f82, %f83;
	add.s64 	%rd96, %rd93, %rd87;
	st.global.f32 	[%rd96], %f84;
	add.s32 	%r34, %r34, 4;
$L__BB1_10:
	setp.eq.s32 	%p10, %r14, 0;
	@%p10 bra 	$L__BB1_13;
	mad.lo.s32 	%r37, %r34, %r23, %r1;
	neg.s32 	%r36, %r14;
$L__BB1_12:
	.pragma "nounroll";
	mul.wide.s32 	%rd97, %r37, 4;
	add.s64 	%rd98, %rd3, %rd97;
	ld.global.f32 	%f85, [%rd98];
	add.s64 	%rd99, %rd2, %rd97;
	ld.global.f32 	%f86, [%rd99];
	add.f32 	%f87, %f85, %f86;
	add.s64 	%rd100, %rd1, %rd97;
	st.global.f32 	[%rd100], %f87;
	add.s32 	%r37, %r37, %r23;
	add.s32 	%r36, %r36, 1;
	setp.ne.s32 	%p11, %r36, 0;
	@%p11 bra 	$L__BB1_12;
$L__BB1_13:
	ret;

}
	// .globl	_Z38SumMatrixOnGpu_2D_Grid_1D_Block_KernelPfS_S_ii
.visible .entry _Z38SumMatrixOnGpu_2D_Grid_1D_Block_KernelPfS_S_ii(
	.param .u64 .ptr .align 1 _Z38SumMatrixOnGpu_2D_Grid_1D_Block_KernelPfS_S_ii_param_0,
	.param .u64 .ptr .align 1 _Z38SumMatrixOnGpu_2D_Grid_1D_Block_KernelPfS_S_ii_param_1,
	.param .u64 .ptr .align 1 _Z38SumMatrixOnGpu_2D_Grid_1D_Block_KernelPfS_S_ii_param_2,
	.param .u32 _Z38SumMatrixOnGpu_2D_Grid_1D_Block_KernelPfS_S_ii_param_3,
	.param .u32 _Z38SumMatrixOnGpu_2D_Grid_1D_Block_KernelPfS_S_ii_param_4
)
{
	.reg .pred 	%p<4>;
	.reg .b32 	%r<9>;
	.reg .b32 	%f<4>;
	.reg .b64 	%rd<11>;

	ld.param.u64 	%rd1, [_Z38SumMatrixOnGpu_2D_Grid_1D_Block_KernelPfS_S_ii_param_0];
	ld.param.u64 	%rd2, [_Z38SumMatrixOnGpu_2D_Grid_1D_Block_KernelPfS_S_ii_param_1];
	ld.param.u64 	%rd3, [_Z38SumMatrixOnGpu_2D_Grid_1D_Block_KernelPfS_S_ii_param_2];
	ld.param.u32 	%r3, [_Z38SumMatrixOnGpu_2D_Grid_1D_Block_KernelPfS_S_ii_param_3];
	ld.param.u32 	%r4, [_Z38SumMatrixOnGpu_2D_Grid_1D_Block_KernelPfS_S_ii_param_4];
	mov.u32 	%r5, %ctaid.x;
	mov.u32 	%r6, %ntid.x;
	mov.u32 	%r7, %tid.x;
	mad.lo.s32 	%r1, %r5, %r6, %r7;
	mov.u32 	%r2, %ctaid.y;
	setp.ge.s32 	%p1, %r1, %r3;
	setp.ge.s32 	%p2, %r2, %r4;
	or.pred  	%p3, %p1, %p2;
	@%p3 bra 	$L__BB2_2;
	cvta.to.global.u64 	%rd4, %rd1;
	cvta.to.global.u64 	%rd5, %rd2;
	cvta.to.global.u64 	%rd6, %rd3;
	mad.lo.s32 	%r8, %r3, %r2, %r1;
	mul.wide.u32 	%rd7, %r8, 4;
	add.s64 	%rd8, %rd4, %rd7;
	ld.global.f32 	%f1, [%rd8];
	add.s64 	%rd9, %rd5, %rd7;
	ld.global.f32 	%f2, [%rd9];
	add.f32 	%f3, %f1, %f2;
	add.s64 	%rd10, %rd6, %rd7;
	st.global.f32 	[%rd10], %f3;
$L__BB2_2:
	ret;

}
	// .globl	_Z38SumMatrixOnGpu_2D_Grid_2D_Block_KernelPfS_S_ii
.visible .entry _Z38SumMatrixOnGpu_2D_Grid_2D_Block_KernelPfS_S_ii(
	.param .u64 .ptr .align 1 _Z38SumMatrixOnGpu_2D_Grid_2D_Block_KernelPfS_S_ii_param_0,
	.param .u64 .ptr .align 1 _Z38SumMatrixOnGpu_2D_Grid_2D_Block_KernelPfS_S_ii_param_1,
	.param .u64 .ptr .align 1 _Z38SumMatrixOnGpu_2D_Grid_2D_Block_KernelPfS_S_ii_param_2,
	.param .u32 _Z38SumMatrixOnGpu_2D_Grid_2D_Block_KernelPfS_S_ii_param_3,
	.param .u32 _Z38SumMatrixOnGpu_2D_Grid_2D_Block_KernelPfS_S_ii_param_4
)
{
	.reg .pred 	%p<4>;
	.reg .b32 	%r<14>;
	.reg .b32 	%f<4>;
	.reg .b64 	%rd<11>;

	ld.param.u64 	%rd1, [_Z38SumMatrixOnGpu_2D_Grid_2D_Block_KernelPfS_S_ii_param_0];
	ld.param.u64 	%rd2, [_Z38SumMatrixOnGpu_2D_Grid_2D_Block_KernelPfS_S_ii_param_1];
	ld.param.u64 	%rd3, [_Z38SumMatrixOnGpu_2D_Grid_2D_Block_KernelPfS_S_ii_param_2];
	ld.param.u32 	%r3, [_Z38SumMatrixOnGpu_2D_Grid_2D_Block_KernelPfS_S_ii_param_3];
	ld.param.u32 	%r4, [_Z38SumMatrixOnGpu_2D_Grid_2D_Block_KernelPfS_S_ii_param_4];
	mov.u32 	%r6, %ctaid.x;
	mov.u32 	%r7, %ntid.x;
	mov.u32 	%r8, %tid.x;
	mad.lo.s32 	%r1, %r6, %r7, %r8;
	mov.u32 	%r9, %ctaid.y;
	mov.u32 	%r10, %ntid.y;
	mov.u32 	%r11, %tid.y;
	mad.lo.s32 	%r12, %r9, %r10, %r11;
	setp.ge.s32 	%p1, %r1, %r3;
	setp.ge.s32 	%p2, %r12, %r4;
	or.pred  	%p3, %p1, %p2;
	@%p3 bra 	$L__BB3_2;
	cvta.to.global.u64 	%rd4, %rd1;
	cvta.to.global.u64 	%rd5, %rd2;
	cvta.to.global.u64 	%rd6, %rd3;
	mad.lo.s32 	%r13, %r3, %r12, %r1;
	mul.wide.u32 	%rd7, %r13, 4;
	add.s64 	%rd8, %rd4, %rd7;
	ld.global.f32 	%f1, [%rd8];
	add.s64 	%rd9, %rd5, %rd7;
	ld.global.f32 	%f2, [%rd9];
	add.f32 	%f3, %f1, %f2;
	add.s64 	%rd10, %rd6, %rd7;
	st.global.f32 	[%rd10], %f3;
$L__BB3_2:
	ret;

}


// ===== COMPILED SASS (sm_100) =====

	.target	sm_100

	.elftype	@"ET_EXEC"


//--------------------- .note.nv.tkinfo           --------------------------
	.section	.note.nv.tkinfo,"",@"SHT_NOTE"
	.sectionflags	@"SHF_NOTE_NV_TKINFO"
	.tkinfo
        /*0018*/ 	.word	0x00000002
        /*0030*/ 	.string	""
        /*0030*/ 	.string	"ptxas"
        /*0030*/ 	.string	"Cuda compilation tools, release 13.0, V13.0.88"
        /*0030*/ 	.string	"Build cuda_13.0.r13.0/compiler.36424714_0"
        /*0030*/ 	.string	"-arch sm_100 -m 64 "



//--------------------- .note.nv.cuinfo           --------------------------
	.section	.note.nv.cuinfo,"",@"SHT_NOTE"
	.sectionflags	@"SHF_NOTE_NV_CUINFO"
        /*0018*/ 	.short	0x0002
        /*001a*/ 	.short	0x0064
        /*001c*/ 	.short	0x0082
	.zero		2


//--------------------- .nv.info                  --------------------------
	.section	.nv.info,"",@"SHT_CUDA_INFO"
	.align	4


	//----- nvinfo : EIATTR_REGCOUNT
	.align		4
        /*0000*/ 	.byte	0x04, 0x2f
        /*0002*/ 	.short	(.L_2 - .L_1)
	.align		4
.L_1:
        /*0004*/ 	.word	index@(_Z22PrintThreadIndexKernelPiii)
        /*0008*/ 	.word	0x00000018


	//----- nvinfo : EIATTR_FRAME_SIZE
	.align		4
.L_2:
        /*000c*/ 	.byte	0x04, 0x11
        /*000e*/ 	.short	(.L_4 - .L_3)
	.align		4
.L_3:
        /*0010*/ 	.word	index@(_Z22PrintThreadIndexKernelPiii)
        /*0014*/ 	.word	0x00000020


	//----- nvinfo : EIATTR_REGCOUNT
	.align		4
.L_4:
        /*0018*/ 	.byte	0x04, 0x2f
        /*001a*/ 	.short	(.L_6 - .L_5)
	.align		4
.L_5:
        /*001c*/ 	.word	index@(_Z38SumMatrixOnGpu_1D_Grid_1D_Block_KernelPfS_S_ii)
        /*0020*/ 	.word	0x0000001e


	//----- nvinfo : EIATTR_FRAME_SIZE
	.align		4
.L_6:
        /*0024*/ 	.byte	0x04, 0x11
        /*0026*/ 	.short	(.L_8 - .L_7)
	.align		4
.L_7:
        /*0028*/ 	.word	index@(_Z38SumMatrixOnGpu_1D_Grid_1D_Block_KernelPfS_S_ii)
        /*002c*/ 	.word	0x00000000


	//----- nvinfo : EIATTR_REGCOUNT
	.align		4
.L_8:
        /*0030*/ 	.byte	0x04, 0x2f
        /*0032*/ 	.short	(.L_10 - .L_9)
	.align		4
.L_9:
        /*0034*/ 	.word	index@(_Z38SumMatrixOnGpu_2D_Grid_1D_Block_KernelPfS_S_ii)
        /*0038*/ 	.word	0x0000000c


	//----- nvinfo : EIATTR_FRAME_SIZE
	.align		4
.L_10:
        /*003c*/ 	.byte	0x04, 0x11
        /*003e*/ 	.short	(.L_12 - .L_11)
	.align		4
.L_11:
        /*0040*/ 	.word	index@(_Z38SumMatrixOnGpu_2D_Grid_1D_Block_KernelPfS_S_ii)
        /*0044*/ 	.word	0x00000000


	//----- nvinfo : EIATTR_REGCOUNT
	.align		4
.L_12:
        /*0048*/ 	.byte	0x04, 0x2f
        /*004a*/ 	.short	(.L_14 - .L_13)
	.align		4
.L_13:
        /*004c*/ 	.word	index@(_Z38SumMatrixOnGpu_2D_Grid_2D_Block_KernelPfS_S_ii)
        /*0050*/ 	.word	0x0000000c


	//----- nvinfo : EIATTR_FRAME_SIZE
	.align		4
.L_14:
        /*0054*/ 	.byte	0x04, 0x11
        /*0056*/ 	.short	(.L_16 - .L_15)
	.align		4
.L_15:
        /*0058*/ 	.word	index@(_Z38SumMatrixOnGpu_2D_Grid_2D_Block_KernelPfS_S_ii)
        /*005c*/ 	.word	0x00000000


	//----- nvinfo : EIATTR_MIN_STACK_SIZE
	.align		4
.L_16:
        /*0060*/ 	.byte	0x04, 0x12
        /*0062*/ 	.short	(.L_18 - .L_17)
	.align		4
.L_17:
        /*0064*/ 	.word	index@(_Z38SumMatrixOnGpu_2D_Grid_2D_Block_KernelPfS_S_ii)
        /*0068*/ 	.word	0x00000000


	//----- nvinfo : EIATTR_MIN_STACK_SIZE
	.align		4
.L_18:
        /*006c*/ 	.byte	0x04, 0x12
        /*006e*/ 	.short	(.L_20 - .L_19)
	.align		4
.L_19:
        /*0070*/ 	.word	index@(_Z38SumMatrixOnGpu_2D_Grid_1D_Block_KernelPfS_S_ii)
        /*0074*/ 	.word	0x00000000


	//----- nvinfo : EIATTR_MIN_STACK_SIZE
	.align		4
.L_20:
        /*0078*/ 	.byte	0x04, 0x12
        /*007a*/ 	.short	(.L_22 - .L_21)
	.align		4
.L_21:
        /*007c*/ 	.word	index@(_Z38SumMatrixOnGpu_1D_Grid_1D_Block_KernelPfS_S_ii)
        /*0080*/ 	.word	0x00000000


	//----- nvinfo : EIATTR_MIN_STACK_SIZE
	.align		4
.L_22:
        /*0084*/ 	.byte	0x04, 0x12
        /*0086*/ 	.short	(.L_24 - .L_23)
	.align		4
.L_23:
        /*0088*/ 	.word	index@(_Z22PrintThreadIndexKernelPiii)
        /*008c*/ 	.word	0x00000020
.L_24:


//--------------------- .nv.compat                --------------------------
	.section	.nv.compat,"",@"SHT_CUDA_COMPAT_INFO"
	.align	4
        /*0000*/ 	.byte	0x02, 0x09, 0x00, 0x00, 0x02, 0x02, 0x01, 0x00, 0x02, 0x05, 0x05, 0x00, 0x03, 0x07, 0x01, 0x01
        /*0010*/ 	.byte	0x02, 0x03, 0x00, 0x00, 0x02, 0x06, 0x01, 0x00, 0x04, 0x0b, 0x08, 0x00, 0x09, 0x00, 0x00, 0x00
        /*0020*/ 	.byte	0x00, 0x00, 0x00, 0x00


//--------------------- .nv.info._Z38SumMatrixOnGpu_2D_Grid_2D_Block_KernelPfS_S_ii --------------------------
	.section	.nv.info._Z38SumMatrixOnGpu_2D_Grid_2D_Block_KernelPfS_S_ii,"",@"SHT_CUDA_INFO"
	.sectionflags	@""
	.align	4


	//----- nvinfo : EIATTR_CUDA_API_VERSION
	.align		4
        /*0000*/ 	.byte	0x04, 0x37
        /*0002*/ 	.short	(.L_26 - .L_25)
.L_25:
        /*0004*/ 	.word	0x00000082


	//----- nvinfo : EIATTR_KPARAM_INFO
	.align		4
.L_26:
        /*0008*/ 	.byte	0x04, 0x17
        /*000a*/ 	.short	(.L_28 - .L_27)
.L_27:
        /*000c*/ 	.word	0x00000000
        /*0010*/ 	.short	0x0004
        /*0012*/ 	.short	0x001c
        /*0014*/ 	.byte	0x00, 0xf0, 0x11, 0x00


	//----- nvinfo : EIATTR_KPARAM_INFO
	.align		4
.L_28:
        /*0018*/ 	.byte	0x04, 0x17
        /*001a*/ 	.short	(.L_30 - .L_29)
.L_29:
        /*001c*/ 	.word	0x00000000
        /*0020*/ 	.short	0x0003
        /*0022*/ 	.short	0x0018
        /*0024*/ 	.byte	0x00, 0xf0, 0x11, 0x00


	//----- nvinfo : EIATTR_KPARAM_INFO
	.align		4
.L_30:
        /*0028*/ 	.byte	0x04, 0x17
        /*002a*/ 	.short	(.L_32 - .L_31)
.L_31:
        /*002c*/ 	.word	0x00000000
        /*0030*/ 	.short	0x0002
        /*0032*/ 	.short	0x0010
        /*0034*/ 	.byte	0x00, 0xf5, 0x21, 0x00


	//----- nvinfo : EIATTR_KPARAM_INFO
	.align		4
.L_32:
        /*0038*/ 	.byte	0x04, 0x17
        /*003a*/ 	.short	(.L_34 - .L_33)
.L_33:
        /*003c*/ 	.word	0x00000000
        /*0040*/ 	.short	0x0001
        /*0042*/ 	.short	0x0008
        /*0044*/ 	.byte	0x00, 0xf5, 0x21, 0x00


	//----- nvinfo : EIATTR_KPARAM_INFO
	.align		4
.L_34:
        /*0048*/ 	.byte	0x04, 0x17
        /*004a*/ 	.short	(.L_36 - .L_35)
.L_35:
        /*004c*/ 	.word	0x00000000
        /*0050*/ 	.short	0x0000
        /*0052*/ 	.short	0x0000
        /*0054*/ 	.byte	0x00, 0xf5, 0x21, 0x00


	//----- nvinfo : EIATTR_SPARSE_MMA_MASK
	.align		4
.L_36:
        /*0058*/ 	.byte	0x03, 0x50
        /*005a*/ 	.short	0x0000


	//----- nvinfo : EIATTR_MAXREG_COUNT
	.align		4
        /*005c*/ 	.byte	0x03, 0x1b
        /*005e*/ 	.short	0x00ff


	//----- nvinfo : EIATTR_MERCURY_ISA_VERSION
	.align		4
        /*0060*/ 	.byte	0x03, 0x5f
        /*0062*/ 	.short	0x0101


	//----- nvinfo : EIATTR_VRC_CTA_INIT_COUNT
	.align		4
        /*0064*/ 	.byte	0x02, 0x4a
	.zero		1
	.zero		1


	//----- nvinfo : EIATTR_EXIT_INSTR_OFFSETS
	.align		4
        /*0068*/ 	.byte	0x04, 0x1c
        /*006a*/ 	.short	(.L_38 - .L_37)


	//   ....[0]....
.L_37:
        /*006c*/ 	.word	0x000000c0


	//   ....[1]....
        /*0070*/ 	.word	0x00000190


	//----- nvinfo : EIATTR_CBANK_PARAM_SIZE
	.align		4
.L_38:
        /*0074*/ 	.byte	0x03, 0x19
        /*0076*/ 	.short	0x0020


	//----- nvinfo : EIATTR_PARAM_CBANK
	.align		4
        /*0078*/ 	.byte	0x04, 0x0a
        /*007a*/ 	.short	(.L_40 - .L_39)
	.align		4
.L_39:
        /*007c*/ 	.word	index@(.nv.constant0._Z38SumMatrixOnGpu_2D_Grid_2D_Block_KernelPfS_S_ii)
        /*0080*/ 	.short	0x0380
        /*0082*/ 	.short	0x0020


	//----- nvinfo : EIATTR_SW_WAR
	.align		4
.L_40:
        /*0084*/ 	.byte	0x04, 0x36
        /*0086*/ 	.short	(.L_42 - .L_41)
.L_41:
        /*0088*/ 	.word	0x00000008
.L_42:


//--------------------- .nv.info._Z38SumMatrixOnGpu_2D_Grid_1D_Block_KernelPfS_S_ii --------------------------
	.section	.nv.info._Z38SumMatrixOnGpu_2D_Grid_1D_Block_KernelPfS_S_ii,"",@"SHT_CUDA_INFO"
	.sectionflags	@""
	.align	4


	//----- nvinfo : EIATTR_CUDA_API_VERSION
	.align		4
        /*0000*/ 	.byte	0x04, 0x37
        /*0002*/ 	.short	(.L_44 - .L_43)
.L_43:
        /*0004*/ 	.word	0x00000082


	//----- nvinfo : EIATTR_KPARAM_INFO
	.align		4
.L_44:
        /*0008*/ 	.byte	0x04, 0x17
        /*000a*/ 	.short	(.L_46 - .L_45)
.L_45:
        /*000c*/ 	.word	0x00000000
        /*0010*/ 	.short	0x0004
        /*0012*/ 	.short	0x001c
        /*0014*/ 	.byte	0x00, 0xf0, 0x11, 0x00


	//----- nvinfo : EIATTR_KPARAM_INFO
	.align		4
.L_46:
        /*0018*/ 	.byte	0x04, 0x17
        /*001a*/ 	.short	(.L_48 - .L_47)
.L_47:
        /*001c*/ 	.word	0x00000000
        /*0020*/ 	.short	0x0003
        /*0022*/ 	.short	0x0018
        /*0024*/ 	.byte	0x00, 0xf0, 0x11, 0x00


	//----- nvinfo : EIATTR_KPARAM_INFO
	.align		4
.L_48:
        /*0028*/ 	.byte	0x04, 0x17
        /*002a*/ 	.short	(.L_50 - .L_49)
.L_49:
        /*002c*/ 	.word	0x00000000
        /*0030*/ 	.short	0x0002
        /*0032*/ 	.short	0x0010
        /*0034*/ 	.byte	0x00, 0xf5, 0x21, 0x00


	//----- nvinfo : EIATTR_KPARAM_INFO
	.align		4
.L_50:
        /*0038*/ 	.byte	0x04, 0x17
        /*003a*/ 	.short	(.L_52 - .L_51)
.L_51:
        /*003c*/ 	.word	0x00000000
        /*0040*/ 	.short	0x0001
        /*0042*/ 	.short	0x0008
        /*0044*/ 	.byte	0x00, 0xf5, 0x21, 0x00


	//----- nvinfo : EIATTR_KPARAM_INFO
	.align		4
.L_52:
        /*0048*/ 	.byte	0x04, 0x17
        /*004a*/ 	.short	(.L_54 - .L_53)
.L_53:
        /*004c*/ 	.word	0x00000000
        /*0050*/ 	.short	0x0000
        /*0052*/ 	.short	0x0000
        /*0054*/ 	.byte	0x00, 0xf5, 0x21, 0x00


	//----- nvinfo : EIATTR_SPARSE_MMA_MASK
	.align		4
.L_54:
        /*0058*/ 	.byte	0x03, 0x50
        /*005a*/ 	.short	0x0000


	//----- nvinfo : EIATTR_MAXREG_COUNT
	.align		4
        /*005c*/ 	.byte	0x03, 0x1b
        /*005e*/ 	.short	0x00ff


	//----- nvinfo : EIATTR_MERCURY_ISA_VERSION
	.align		4
        /*0060*/ 	.byte	0x03, 0x5f
        /*0062*/ 	.short	0x0101


	//----- nvinfo : EIATTR_VRC_CTA_INIT_COUNT
	.align		4
        /*0064*/ 	.byte	0x02, 0x4a
	.zero		1
	.zero		1


	//----- nvinfo : EIATTR_EXIT_INSTR_OFFSETS
	.align		4
        /*0068*/ 	.byte	0x04, 0x1c
        /*006a*/ 	.short	(.L_56 - .L_55)


	//   ....[0]....
.L_55:
        /*006c*/ 	.word	0x00000090


	//   ....[1]....
        /*0070*/ 	.word	0x00000160


	//----- nvinfo : EIATTR_CBANK_PARAM_SIZE
	.align		4
.L_56:
        /*0074*/ 	.byte	0x03, 0x19
        /*0076*/ 	.short	0x0020


	//----- nvinfo : EIATTR_PARAM_CBANK
	.align		4
        /*0078*/ 	.byte	0x04, 0x0a
        /*007a*/ 	.short	(.L_58 - .L_57)
	.align		4
.L_57:
        /*007c*/ 	.word	index@(.nv.constant0._Z38SumMatrixOnGpu_2D_Grid_1D_Block_KernelPfS_S_ii)
        /*0080*/ 	.short	0x0380
        /*0082*/ 	.short	0x0020


	//----- nvinfo : EIATTR_SW_WAR
	.align		4
.L_58:
        /*0084*/ 	.byte	0x04, 0x36
        /*0086*/ 	.short	(.L_60 - .L_59)
.L_59:
        /*0088*/ 	.word	0x00000008
.L_60:


//--------------------- .nv.info._Z38SumMatrixOnGpu_1D_Grid_1D_Block_KernelPfS_S_ii --------------------------
	.section	.nv.info._Z38SumMatrixOnGpu_1D_Grid_1D_Block_KernelPfS_S_ii,"",@"SHT_CUDA_INFO"
	.sectionflags	@""
	.align	4


	//----- nvinfo : EIATTR_CUDA_API_VERSION
	.align		4
        /*0000*/ 	.byte	0x04, 0x37
        /*0002*/ 	.short	(.L_62 - .L_61)
.L_61:
        /*0004*/ 	.word	0x00000082


	//----- nvinfo : EIATTR_KPARAM_INFO
	.align		4
.L_62:
        /*0008*/ 	.byte	0x04, 0x17
        /*000a*/ 	.short	(.L_64 - .L_63)
.L_63:
        /*000c*/ 	.word	0x00000000
        /*0010*/ 	.short	0x0004
        /*0012*/ 	.short	0x001c
        /*0014*/ 	.byte	0x00, 0xf0, 0x11, 0x00


	//----- nvinfo : EIATTR_KPARAM_INFO
	.align		4
.L_64:
        /*0018*/ 	.byte	0x04, 0x17
        /*001a*/ 	.short	(.L_66 - .L_65)
.L_65:
        /*001c*/ 	.word	0x00000000
        /*0020*/ 	.short	0x0003
        /*0022*/ 	.short	0x0018
        /*0024*/ 	.byte	0x00, 0xf0, 0x11, 0x00


	//----- nvinfo : EIATTR_KPARAM_INFO
	.align		4
.L_66:
        /*0028*/ 	.byte	0x04, 0x17
        /*002a*/ 	.short	(.L_68 - .L_67)
.L_67:
        /*002c*/ 	.word	0x00000000
        /*0030*/ 	.short	0x0002
        /*0032*/ 	.short	0x0010
        /*0034*/ 	.byte	0x00, 0xf5, 0x21, 0x00


	//----- nvinfo : EIATTR_KPARAM_INFO
	.align		4
.L_68:
        /*0038*/ 	.byte	0x04, 0x17
        /*003a*/ 	.short	(.L_70 - .L_69)
.L_69:
        /*003c*/ 	.word	0x00000000
        /*0040*/ 	.short	0x0001
        /*0042*/ 	.short	0x0008
        /*0044*/ 	.byte	0x00, 0xf5, 0x21, 0x00


	//----- nvinfo : EIATTR_KPARAM_INFO
	.align		4
.L_70:
        /*0048*/ 	.byte	0x04, 0x17
        /*004a*/ 	.short	(.L_72 - .L_71)
.L_71:
        /*004c*/ 	.word	0x00000000
        /*0050*/ 	.short	0x0000
        /*0052*/ 	.short	0x0000
        /*0054*/ 	.byte	0x00, 0xf5, 0x21, 0x00


	//----- nvinfo : EIATTR_SPARSE_MMA_MASK
	.align		4
.L_72:
        /*0058*/ 	.byte	0x03, 0x50
        /*005a*/ 	.short	0x0000


	//----- nvinfo : EIATTR_MAXREG_COUNT
	.align		4
        /*005c*/ 	.byte	0x03, 0x1b
        /*005e*/ 	.short	0x00ff


	//----- nvinfo : EIATTR_MERCURY_ISA_VERSION
	.align		4
        /*0060*/ 	.byte	0x03, 0x5f
        /*0062*/ 	.short	0x0101


	//----- nvinfo : EIATTR_VRC_CTA_INIT_COUNT
	.align		4
        /*0064*/ 	.byte	0x02, 0x4a
	.zero		1
	.zero		1


	//----- nvinfo : EIATTR_EXIT_INSTR_OFFSETS
	.align		4
        /*0068*/ 	.byte	0x04, 0x1c
        /*006a*/ 	.short	(.L_74 - .L_73)


	//   ....[0]....
.L_73:
        /*006c*/ 	.word	0x00000080


	//   ....[1]....
        /*0070*/ 	.word	0x00000890


	//   ....[2]....
        /*0074*/ 	.word	0x00000cb0


	//   ....[3]....
        /*0078*/ 	.word	0x00000f10


	//   ....[4]....
        /*007c*/ 	.word	0x00001020


	//----- nvinfo : EIATTR_CBANK_PARAM_SIZE
	.align		4
.L_74:
        /*0080*/ 	.byte	0x03, 0x19
        /*0082*/ 	.short	0x0020


	//----- nvinfo : EIATTR_PARAM_CBANK
	.align		4
        /*0084*/ 	.byte	0x04, 0x0a
        /*0086*/ 	.short	(.L_76 - .L_75)
	.align		4
.L_75:
        /*0088*/ 	.word	index@(.nv.constant0._Z38SumMatrixOnGpu_1D_Grid_1D_Block_KernelPfS_S_ii)
        /*008c*/ 	.short	0x0380
        /*008e*/ 	.short	0x0020


	//----- nvinfo : EIATTR_SW_WAR
	.align		4
.L_76:
        /*0090*/ 	.byte	0x04, 0x36
        /*0092*/ 	.short	(.L_78 - .L_77)
.L_77:
        /*0094*/ 	.word	0x00000008
.L_78:


//--------------------- .nv.info._Z22PrintThreadIndexKernelPiii --------------------------
	.section	.nv.info._Z22PrintThreadIndexKernelPiii,"",@"SHT_CUDA_INFO"
	.sectionflags	@""
	.align	4


	//----- nvinfo : EIATTR_CUDA_API_VERSION
	.align		4
        /*0000*/ 	.byte	0x04, 0x37
        /*0002*/ 	.short	(.L_80 - .L_79)
.L_79:
        /*0004*/ 	.word	0x00000082


	//----- nvinfo : EIATTR_KPARAM_INFO
	.align		4
.L_80:
        /*0008*/ 	.byte	0x04, 0x17
        /*000a*/ 	.short	(.L_82 - .L_81)
.L_81:
        /*000c*/ 	.word	0x00000000
        /*0010*/ 	.short	0x0002
        /*0012*/ 	.short	0x000c
        /*0014*/ 	.byte	0x00, 0xf0, 0x11, 0x00


	//----- nvinfo : EIATTR_KPARAM_INFO
	.align		4
.L_82:
        /*0018*/ 	.byte	0x04, 0x17
        /*001a*/ 	.short	(.L_84 - .L_83)
.L_83:
        /*001c*/ 	.word	0x00000000
        /*0020*/ 	.short	0x0001
        /*0022*/ 	.short	0x0008
        /*0024*/ 	.byte	0x00, 0xf0, 0x11, 0x00


	//----- nvinfo : EIATTR_KPARAM_INFO
	.align		4
.L_84:
        /*0028*/ 	.byte	0x04, 0x17
        /*002a*/ 	.short	(.L_86 - .L_85)
.L_85:
        /*002c*/ 	.word	0x00000000
        /*0030*/ 	.short	0x0000
        /*0032*/ 	.short	0x0000
        /*0034*/ 	.byte	0x00, 0xf5, 0x21, 0x00


	//----- nvinfo : EIATTR_SPARSE_MMA_MASK
	.align		4
.L_86:
        /*0038*/ 	.byte	0x03, 0x50
        /*003a*/ 	.short	0x0000


	//----- nvinfo : EIATTR_MAXREG_COUNT
	.align		4
        /*003c*/ 	.byte	0x03, 0x1b
        /*003e*/ 	.short	0x00ff


	//----- nvinfo : EIATTR_EXTERNS
	.align		4
        /*0040*/ 	.byte	0x04, 0x0f
        /*0042*/ 	.short	(.L_88 - .L_87)


	//   ....[0]....
	.align		4
.L_87:
        /*0044*/ 	.word	index@(vprintf)


	//----- nvinfo : EIATTR_MERCURY_ISA_VERSION
	.align		4
.L_88:
        /*0048*/ 	.byte	0x03, 0x5f
        /*004a*/ 	.short	0x0101


	//----- nvinfo : EIATTR_VRC_CTA_INIT_COUNT
	.align		4
        /*004c*/ 	.byte	0x02, 0x4a
	.zero		1
	.zero		1


	//----- nvinfo : EIATTR_SYSCALL_OFFSETS
	.align		4
        /*0050*/ 	.byte	0x04, 0x46
        /*0052*/ 	.short	(.L_90 - .L_89)


	//   ....[0]....
.L_89:
        /*0054*/ 	.word	0x000001c0


	//----- nvinfo : EIATTR_EXIT_INSTR_OFFSETS
	.align		4
.L_90:
        /*0058*/ 	.byte	0x04, 0x1c
        /*005a*/ 	.short	(.L_92 - .L_91)


	//   ....[0]....
.L_91:
        /*005c*/ 	.word	0x000001d0


	//----- nvinfo : EIATTR_CBANK_PARAM_SIZE
	.align		4
.L_92:
        /*0060*/ 	.byte	0x03, 0x19
        /*0062*/ 	.short	0x0010


	//----- nvinfo : EIATTR_PARAM_CBANK
	.align		4
        /*0064*/ 	.byte	0x04, 0x0a
        /*0066*/ 	.short	(.L_94 - .L_93)
	.align		4
.L_93:
        /*0068*/ 	.word	index@(.nv.constant0._Z22PrintThreadIndexKernelPiii)
        /*006c*/ 	.short	0x0380
        /*006e*/ 	.short	0x0010


	//----- nvinfo : EIATTR_SW_WAR
	.align		4
.L_94:
        /*0070*/ 	.byte	0x04, 0x36
        /*0072*/ 	.short	(.L_96 - .L_95)
.L_95:
        /*0074*/ 	.word	0x00000008
.L_96:


//--------------------- .nv.callgraph             --------------------------
	.section	.nv.callgraph,"",@"SHT_CUDA_CALLGRAPH"
	.align	4
	.sectionentsize	8
	.align		4
        /*0000*/ 	.word	0x00000000
	.align		4
        /*0004*/ 	.word	0xffffffff
	.align		4
        /*0008*/ 	.word	index@(_Z22PrintThreadIndexKernelPiii)
	.align		4
        /*000c*/ 	.word	index@(vprintf)
	.align		4
        /*0010*/ 	.word	0x00000000
	.align		4
        /*0014*/ 	.word	0xfffffffe
	.align		4
        /*0018*/ 	.word	0x00000000
	.align		4
        /*001c*/ 	.word	0xfffffffd
	.align		4
        /*0020*/ 	.word	0x00000000
	.align		4
        /*0024*/ 	.word	0xfffffffc


//--------------------- .nv.constant4             --------------------------
	.section	.nv.constant4,"a",@progbits
	.align	8
	.align		8
.nv.constant4:
        /*0000*/ 	.dword	$str
	.align		8
        /*0008*/ 	.dword	vprintf


//--------------------- .text._Z38SumMatrixOnGpu_2D_Grid_2D_Block_KernelPfS_S_ii --------------------------
	.section	.text._Z38SumMatrixOnGpu_2D_Grid_2D_Block_KernelPfS_S_ii,"ax",@progbits
	.align	128
        .global         _Z38SumMatrixOnGpu_2D_Grid_2D_Block_KernelPfS_S_ii
        .type           _Z38SumMatrixOnGpu_2D_Grid_2D_Block_KernelPfS_S_ii,@function
        .size           _Z38SumMatrixOnGpu_2D_Grid_2D_Block_KernelPfS_S_ii,(.L_x_10 - _Z38SumMatrixOnGpu_2D_Grid_2D_Block_KernelPfS_S_ii)
        .other          _Z38SumMatrixOnGpu_2D_Grid_2D_Block_KernelPfS_S_ii,@"STO_CUDA_ENTRY STV_DEFAULT"
_Z38SumMatrixOnGpu_2D_Grid_2D_Block_KernelPfS_S_ii:
.text._Z38SumMatrixOnGpu_2D_Grid_2D_Block_KernelPfS_S_ii:
[----:B------:R-:W-:Y:S01]  /*0000*/  LDC R1, c[0x0][0x37c] ;  /* 0x0000df00ff017b82 */ /* 0x000fe20000000800 */
[----:B------:R-:W0:Y:S07]  /*0010*/  S2R R2, SR_TID.Y ;  /* 0x0000000000027919 */ /* 0x000e2e0000002200 */
[----:B------:R-:W1:Y:S01]  /*0020*/  LDC R0, c[0x0][0x360] ;  /* 0x0000d800ff007b82 */ /* 0x000e620000000800 */
[----:B------:R-:W2:Y:S01]  /*0030*/  LDCU.64 UR6, c[0x0][0x398] ;  /* 0x00007300ff0677ac */ /* 0x000ea20008000a00 */
[----:B------:R-:W1:Y:S06]  /*0040*/  S2R R3, SR_TID.X ;  /* 0x0000000000037919 */ /* 0x000e6c0000002100 */
[----:B------:R-:W0:Y:S08]  /*0050*/  S2UR UR5, SR_CTAID.Y ;  /* 0x00000000000579c3 */ /* 0x000e300000002600 */
[----:B------:R-:W0:Y:S08]  /*0060*/  LDC R7, c[0x0][0x364] ;  /* 0x0000d900ff077b82 */ /* 0x000e300000000800 */
[----:B------:R-:W1:Y:S01]  /*0070*/  S2UR UR4, SR_CTAID.X ;  /* 0x00000000000479c3 */ /* 0x000e620000002500 */
[----:B0-----:R-:W-:-:S05]  /*0080*/  IMAD R7, R7, UR5, R2 ;  /* 0x0000000507077c24 */ /* 0x001fca000f8e0202 */
[----:B--2---:R-:W-:Y:S01]  /*0090*/  ISETP.GE.AND P0, PT, R7, UR7, PT ;  /* 0x0000000707007c0c */ /* 0x004fe2000bf06270 */
[----:B-1----:R-:W-:-:S05]  /*00a0*/  IMAD R0, R0, UR4, R3 ;  /* 0x0000000400007c24 */ /* 0x002fca000f8e0203 */
[----:B------:R-:W-:-:S13]  /*00b0*/  ISETP.GE.OR P0, PT, R0, UR6, P0 ;  /* 0x0000000600007c0c */ /* 0x000fda0008706670 */
[----:B------:R-:W-:Y:S05]  /*00c0*/  @P0 EXIT ;  /* 0x000000000000094d */ /* 0x000fea0003800000 */
[----:B------:R-:W0:Y:S01]  /*00d0*/  LDC.64 R2, c[0x0][0x380] ;  /* 0x0000e000ff027b82 */ /* 0x000e220000000a00 */
[----:B------:R-:W1:Y:S01]  /*00e0*/  LDCU.64 UR4, c[0x0][0x358] ;  /* 0x00006b00ff0477ac */ /* 0x000e620008000a00 */
[----:B------:R-:W-:-:S06]  /*00f0*/  IMAD R9, R7, UR6, R0 ;  /* 0x0000000607097c24 */ /* 0x000fcc000f8e0200 */
[----:B------:R-:W2:Y:S08]  /*0100*/  LDC.64 R4, c[0x0][0x388] ;  /* 0x0000e200ff047b82 */ /* 0x000eb00000000a00 */
[----:B------:R-:W3:Y:S01]  /*0110*/  LDC.64 R6, c[0x0][0x390] ;  /* 0x0000e400ff067b82 */ /* 0x000ee20000000a00 */
[----:B0-----:R-:W-:-:S06]  /*0120*/  IMAD.WIDE.U32 R2, R9, 0x4, R2 ;  /* 0x0000000409027825 */ /* 0x001fcc00078e0002 */
[----:B-1----:R-:W4:Y:S01]  /*0130*/  LDG.E R2, desc[UR4][R2.64] ;  /* 0x0000000402027981 */ /* 0x002f22000c1e1900 */
[----:B--2---:R-:W-:-:S06]  /*0140*/  IMAD.WIDE.U32 R4, R9, 0x4, R4 ;  /* 0x0000000409047825 */ /* 0x004fcc00078e0004 */
[----:B------:R-:W4:Y:S01]  /*0150*/  LDG.E R5, desc[UR4][R4.64] ;  /* 0x0000000404057981 */ /* 0x000f22000c1e1900 */
[----:B---3--:R-:W-:-:S04]  /*0160*/  IMAD.WIDE.U32 R6, R9, 0x4, R6 ;  /* 0x0000000409067825 */ /* 0x008fc800078e0006 */
[----:B----4-:R-:W-:-:S05]  /*0170*/  FADD R9, R2, R5 ;  /* 0x0000000502097221 */ /* 0x010fca0000000000 */
[----:B------:R-:W-:Y:S01]  /*0180*/  STG.E desc[UR4][R6.64], R9 ;  /* 0x0000000906007986 */ /* 0x000fe2000c101904 */
[----:B------:R-:W-:Y:S05]  /*0190*/  EXIT ;  /* 0x000000000000794d */ /* 0x000fea0003800000 */
.L_x_0:
[----:B------:R-:W-:-:S00]  /*01a0*/  BRA `(.L_x_0) ;  /* 0xfffffffc00fc7947 */ /* 0x000fc0000383ffff */
[----:B------:R-:W-:-:S00]  /*01b0*/  NOP ;  /* 0x0000000000007918 */ /* 0x000fc00000000000 */
        /* <DEDUP_REMOVED lines=12> */
.L_x_10:


//--------------------- .text._Z38SumMatrixOnGpu_2D_Grid_1D_Block_KernelPfS_S_ii --------------------------
	.section	.text._Z38SumMatrixOnGpu_2D_Grid_1D_Block_KernelPfS_S_ii,"ax",@progbits
	.align	128
        .global         _Z38SumMatrixOnGpu_2D_Grid_1D_Block_KernelPfS_S_ii
        .type           _Z38SumMatrixOnGpu_2D_Grid_1D_Block_KernelPfS_S_ii,@function
        .size           _Z38SumMatrixOnGpu_2D_Grid_1D_Block_KernelPfS_S_ii,(.L_x_11 - _Z38SumMatrixOnGpu_2D_Grid_1D_Block_KernelPfS_S_ii)
        .other          _Z38SumMatrixOnGpu_2D_Grid_1D_Block_KernelPfS_S_ii,@"STO_CUDA_ENTRY STV_DEFAULT"
_Z38SumMatrixOnGpu_2D_Grid_1D_Block_KernelPfS_S_ii:
.text._Z38SumMatrixOnGpu_2D_Grid_1D_Block_KernelPfS_S_ii:
[----:B------:R-:W-:Y:S01]  /*0000*/  LDC R1, c[0x0][0x37c] ;  /* 0x0000df00ff017b82 */ /* 0x000fe20000000800 */
[----:B------:R-:W0:Y:S07]  /*0010*/  S2R R0, SR_TID.X ;  /* 0x0000000000007919 */ /* 0x000e2e0000002100 */
[----:B------:R-:W0:Y:S08]  /*0020*/  S2UR UR4, SR_CTAID.X ;  /* 0x00000000000479c3 */ /* 0x000e300000002500 */
[----:B------:R-:W0:Y:S08]  /*0030*/  LDC R7, c[0x0][0x360] ;  /* 0x0000d800ff077b82 */ /* 0x000e300000000800 */
[----:B------:R-:W1:Y:S08]  /*0040*/  S2UR UR6, SR_CTAID.Y ;  /* 0x00000000000679c3 */ /* 0x000e700000002600 */
[----:B------:R-:W1:Y:S01]  /*0050*/  LDC.64 R8, c[0x0][0x398] ;  /* 0x0000e600ff087b82 */ /* 0x000e620000000a00 */
[----:B0-----:R-:W-:Y:S01]  /*0060*/  IMAD R7, R7, UR4, R0 ;  /* 0x0000000407077c24 */ /* 0x001fe2000f8e0200 */
[----:B-1----:R-:W-:-:S04]  /*0070*/  ISETP.LE.AND P0, PT, R9, UR6, PT ;  /* 0x0000000609007c0c */ /* 0x002fc8000bf03270 */
[----:B------:R-:W-:-:S13]  /*0080*/  ISETP.GE.OR P0, PT, R7, R8, P0 ;  /* 0x000000080700720c */ /* 0x000fda0000706670 */
        /* <DEDUP_REMOVED lines=14> */
.L_x_1:
        /* <DEDUP_REMOVED lines=9> */
.L_x_11:


//--------------------- .text._Z38SumMatrixOnGpu_1D_Grid_1D_Block_KernelPfS_S_ii --------------------------
	.section	.text._Z38SumMatrixOnGpu_1D_Grid_1D_Block_KernelPfS_S_ii,"ax",@progbits
	.align	128
        .global         _Z38SumMatrixOnGpu_1D_Grid_1D_Block_KernelPfS_S_ii
        .type           _Z38SumMatrixOnGpu_1D_Grid_1D_Block_KernelPfS_S_ii,@function
        .size           _Z38SumMatrixOnGpu_1D_Grid_1D_Block_KernelPfS_S_ii,(.L_x_12 - _Z38SumMatrixOnGpu_1D_Grid_1D_Block_KernelPfS_S_ii)
        .other          _Z38SumMatrixOnGpu_1D_Grid_1D_Block_KernelPfS_S_ii,@"STO_CUDA_ENTRY STV_DEFAULT"
_Z38SumMatrixOnGpu_1D_Grid_1D_Block_KernelPfS_S_ii:
.text._Z38SumMatrixOnGpu_1D_Grid_1D_Block_KernelPfS_S_ii:
[----:B------:R-:W-:Y:S01]  /*0000*/  LDC R1, c[0x0][0x37c] ;  /* 0x0000df00ff017b82 */ /* 0x000fe20000000800 */
[----:B------:R-:W0:Y:S07]  /*0010*/  S2R R0, SR_TID.X ;  /* 0x0000000000007919 */ /* 0x000e2e0000002100 */
[----:B------:R-:W0:Y:S08]  /*0020*/  S2UR UR4, SR_CTAID.X ;  /* 0x00000000000479c3 */ /* 0x000e300000002500 */
[----:B------:R-:W0:Y:S08]  /*0030*/  LDC R5, c[0x0][0x360] ;  /* 0x0000d800ff057b82 */ /* 0x000e300000000800 */
[----:B------:R-:W1:Y:S01]  /*0040*/  LDC.64 R2, c[0x0][0x398] ;  /* 0x0000e600ff027b82 */ /* 0x000e620000000a00 */
[----:B0-----:R-:W-:Y:S01]  /*0050*/  IMAD R5, R5, UR4, R0 ;  /* 0x0000000405057c24 */ /* 0x001fe2000f8e0200 */
[----:B-1----:R-:W-:-:S04]  /*0060*/  ISETP.GE.AND P0, PT, R3, 0x1, PT ;  /* 0x000000010300780c */ /* 0x002fc80003f06270 */
[----:B------:R-:W-:-:S13]  /*0070*/  ISETP.GE.OR P0, PT, R5, R2, !P0 ;  /* 0x000000020500720c */ /* 0x000fda0004706670 */
[----:B------:R-:W-:Y:S05]  /*0080*/  @P0 EXIT ;  /* 0x000000000000094d */ /* 0x000fea0003800000 */
[C---:B------:R-:W-:Y:S01]  /*0090*/  ISETP.GE.U32.AND P1, PT, R3.reuse, 0x10, PT ;  /* 0x000000100300780c */ /* 0x040fe20003f26070 */
[----:B------:R-:W0:Y:S01]  /*00a0*/  LDCU.64 UR4, c[0x0][0x358] ;  /* 0x00006b00ff0477ac */ /* 0x000e220008000a00 */
[----:B------:R-:W-:Y:S01]  /*00b0*/  LOP3.LUT R6, R3, 0xf, RZ, 0xc0, !PT ;  /* 0x0000000f03067812 */ /* 0x000fe200078ec0ff */
[----:B------:R-:W-:-:S03]  /*00c0*/  HFMA2 R0, -RZ, RZ, 0, 0 ;  /* 0x00000000ff007431 */ /* 0x000fc600000001ff */
[----:B------:R-:W-:-:S07]  /*00d0*/  ISETP.NE.AND P0, PT, R6, RZ, PT ;  /* 0x000000ff0600720c */ /* 0x000fce0003f05270 */
[----:B------:R-:W-:Y:S06]  /*00e0*/  @!P1 BRA `(.L_x_2) ;  /* 0x0000000400e89947 */ /* 0x000fec0003800000 */
[----:B------:R-:W-:Y:S02]  /*00f0*/  LOP3.LUT R0, R3, 0x7ffffff0, RZ, 0xc0, !PT ;  /* 0x7ffffff003007812 */ /* 0x000fe400078ec0ff */
[----:B------:R-:W-:Y:S02]  /*0100*/  MOV R7, R5 ;  /* 0x0000000500077202 */ /* 0x000fe40000000f00 */
[----:B------:R-:W-:-:S07]  /*0110*/  IADD3 R4, PT, PT, -R0, RZ, RZ ;  /* 0x000000ff00047210 */ /* 0x000fce0007ffe1ff */
.L_x_3:
[----:B---3--:R-:W1:Y:S08]  /*0120*/  LDC.64 R16, c[0x0][0x380] ;  /* 0x0000e000ff107b82 */ /* 0x008e700000000a00 */
[----:B------:R-:W2:Y:S08]  /*0130*/  LDC.64 R18, c[0x0][0x388] ;  /* 0x0000e200ff127b82 */ /* 0x000eb00000000a00 */
[----:B------:R-:W3:Y:S01]  /*0140*/  LDC.64 R8, c[0x0][0x390] ;  /* 0x0000e400ff087b82 */ /* 0x000ee20000000a00 */
[----:B-1----:R-:W-:-:S05]  /*0150*/  IMAD.WIDE R16, R7, 0x4, R16 ;  /* 0x0000000407107825 */ /* 0x002fca00078e0210 */
[----:B0-----:R-:W4:Y:S01]  /*0160*/  LDG.E R10, desc[UR4][R16.64] ;  /* 0x00000004100a7981 */ /* 0x001f22000c1e1900 */
[----:B--2---:R-:W-:-:S05]  /*0170*/  IMAD.WIDE R18, R7, 0x4, R18 ;  /* 0x0000000407127825 */ /* 0x004fca00078e0212 */
[----:B------:R-:W4:Y:S01]  /*0180*/  LDG.E R11, desc[UR4][R18.64] ;  /* 0x00000004120b7981 */ /* 0x000f22000c1e1900 */
[----:B------:R-:W-:-:S04]  /*0190*/  IMAD.WIDE R12, R2, 0x4, R16 ;  /* 0x00000004020c7825 */ /* 0x000fc800078e0210 */
[----:B---3--:R-:W-:-:S04]  /*01a0*/  IMAD.WIDE R8, R7, 0x4, R8 ;  /* 0x0000000407087825 */ /* 0x008fc800078e0208 */
[----:B----4-:R-:W-:Y:S01]  /*01b0*/  FADD R23, R10, R11 ;  /* 0x0000000b0a177221 */ /* 0x010fe20000000000 */
[----:B------:R-:W-:-:S04]  /*01c0*/  IMAD.WIDE R10, R2, 0x4, R18 ;  /* 0x00000004020a7825 */ /* 0x000fc800078e0212 */
[----:B------:R0:W-:Y:S04]  /*01d0*/  STG.E desc[UR4][R8.64], R23 ;  /* 0x0000001708007986 */ /* 0x0001e8000c101904 */
[----:B------:R-:W2:Y:S04]  /*01e0*/  LDG.E R20, desc[UR4][R12.64] ;  /* 0x000000040c147981 */ /* 0x000ea8000c1e1900 */
[----:B------:R-:W2:Y:S01]  /*01f0*/  LDG.E R21, desc[UR4][R10.64] ;  /* 0x000000040a157981 */ /* 0x000ea2000c1e1900 */
[----:B------:R-:W-:-:S04]  /*0200*/  IMAD.WIDE R14, R2, 0x4, R8 ;  /* 0x00000004020e7825 */ /* 0x000fc800078e0208 */
[----:B------:R-:W-:-:S04]  /*0210*/  IMAD.WIDE R18, R2, 0x4, R12 ;  /* 0x0000000402127825 */ /* 0x000fc800078e020c */
[----:B------:R-:W-:-:S04]  /*0220*/  IMAD.WIDE R16, R2, 0x4, R10 ;  /* 0x0000000402107825 */ /* 0x000fc800078e020a */
[----:B--2---:R-:W-:-:S05]  /*0230*/  FADD R25, R20, R21 ;  /* 0x0000001514197221 */ /* 0x004fca0000000000 */
[----:B------:R1:W-:Y:S04]  /*0240*/  STG.E desc[UR4][R14.64], R25 ;  /* 0x000000190e007986 */ /* 0x0003e8000c101904 */
[----:B------:R-:W2:Y:S04]  /*0250*/  LDG.E R22, desc[UR4][R18.64] ;  /* 0x0000000412167981 */ /* 0x000ea8000c1e1900 */
[----:B------:R-:W2:Y:S01]  /*0260*/  LDG.E R27, desc[UR4][R16.64] ;  /* 0x00000004101b7981 */ /* 0x000ea2000c1e1900 */
[----:B------:R-:W-:-:S04]  /*0270*/  IMAD.WIDE R20, R2, 0x4, R14 ;  /* 0x0000000402147825 */ /* 0x000fc800078e020e */
[----:B------:R-:W-:-:S04]  /*0280*/  IMAD.WIDE R12, R2, 0x4, R18 ;  /* 0x00000004020c7825 */ /* 0x000fc800078e0212 */
[----:B0-----:R-:W-:-:S04]  /*0290*/  IMAD.WIDE R8, R2, 0x4, R16 ;  /* 0x0000000402087825 */ /* 0x001fc800078e0210 */
[----:B--2---:R-:W-:-:S05]  /*02a0*/  FADD R27, R22, R27 ;  /* 0x0000001b161b7221 */ /* 0x004fca0000000000 */
[----:B------:R0:W-:Y:S04]  /*02b0*/  STG.E desc[UR4][R20.64], R27 ;  /* 0x0000001b14007986 */ /* 0x0001e8000c101904 */
[----:B------:R-:W2:Y:S04]  /*02c0*/  LDG.E R22, desc[UR4][R12.64] ;  /* 0x000000040c167981 */ /* 0x000ea8000c1e1900 */
[----:B------:R-:W2:Y:S01]  /*02d0*/  LDG.E R23, desc[UR4][R8.64] ;  /* 0x0000000408177981 */ /* 0x000ea2000c1e1900 */
[----:B------:R-:W-:-:S04]  /*02e0*/  IMAD.WIDE R10, R2, 0x4, R20 ;  /* 0x00000004020a7825 */ /* 0x000fc800078e0214 */
[----:B------:R-:W-:-:S04]  /*02f0*/  IMAD.WIDE R18, R2, 0x4, R12 ;  /* 0x0000000402127825 */ /* 0x000fc800078e020c */
[----:B-1----:R-:W-:-:S04]  /*0300*/  IMAD.WIDE R14, R2, 0x4, R8 ;  /* 0x00000004020e7825 */ /* 0x002fc800078e0208 */
[----:B--2---:R-:W-:-:S05]  /*0310*/  FADD R23, R22, R23 ;  /* 0x0000001716177221 */ /* 0x004fca0000000000 */
        /* <DEDUP_REMOVED lines=8> */
[----:B------:R-:W3:Y:S04]  /*03a0*/  LDG.E R22, desc[UR4][R12.64] ;  /* 0x000000040c167981 */ /* 0x000ee8000c1e1900 */
[----:B0-----:R-:W3:Y:S01]  /*03b0*/  LDG.E R27, desc[UR4][R8.64] ;  /* 0x00000004081b7981 */ /* 0x001ee2000c1e1900 */
[----:B------:R-:W-:-:S04]  /*03c0*/  IMAD.WIDE R20, R2, 0x4, R16 ;  /* 0x0000000402147825 */ /* 0x000fc800078e0210 */
[----:B------:R-:W-:-:S04]  /*03d0*/  IMAD.WIDE R18, R2, 0x4, R12 ;  /* 0x0000000402127825 */ /* 0x000fc800078e020c */
[----:B-1----:R-:W-:-:S04]  /*03e0*/  IMAD.WIDE R10, R2, 0x4, R8 ;  /* 0x00000004020a7825 */ /* 0x002fc800078e0208 */
[----:B---3--:R-:W-:-:S05]  /*03f0*/  FADD R27, R22, R27 ;  /* 0x0000001b161b7221 */ /* 0x008fca0000000000 */
[----:B------:R0:W-:Y:S04]  /*0400*/  STG.E desc[UR4][R20.64], R27 ;  /* 0x0000001b14007986 */ /* 0x0001e8000c101904 */
[----:B------:R-:W3:Y:S04]  /*0410*/  LDG.E R22, desc[UR4][R18.64] ;  /* 0x0000000412167981 */ /* 0x000ee8000c1e1900 */
[----:B------:R-:W3:Y:S01]  /*0420*/  LDG.E R23, desc[UR4][R10.64] ;  /* 0x000000040a177981 */ /* 0x000ee2000c1e1900 */
[----:B------:R-:W-:-:S04]  /*0430*/  IMAD.WIDE R14, R2, 0x4, R20 ;  /* 0x00000004020e7825 */ /* 0x000fc800078e0214 */
[----:B------:R-:W-:-:S04]  /*0440*/  IMAD.WIDE R12, R2, 0x4, R18 ;  /* 0x00000004020c7825 */ /* 0x000fc800078e0212 */
[----:B------:R-:W-:-:S04]  /*0450*/  IMAD.WIDE R8, R2, 0x4, R10 ;  /* 0x0000000402087825 */ /* 0x000fc800078e020a */
[----:B---3--:R-:W-:-:S05]  /*0460*/  FADD R23, R22, R23 ;  /* 0x0000001716177221 */ /* 0x008fca0000000000 */
[----:B------:R1:W-:Y:S04]  /*0470*/  STG.E desc[UR4][R14.64], R23 ;  /* 0x000000170e007986 */ /* 0x0003e8000c101904 */
[----:B------:R-:W3:Y:S04]  /*0480*/  LDG.E R22, desc[UR4][R12.64] ;  /* 0x000000040c167981 */ /* 0x000ee8000c1e1900 */
[----:B--2---:R-:W3:Y:S01]  /*0490*/  LDG.E R25, desc[UR4][R8.64] ;  /* 0x0000000408197981 */ /* 0x004ee2000c1e1900 */
[----:B------:R-:W-:-:S04]  /*04a0*/  IMAD.WIDE R16, R2, 0x4, R14 ;  /* 0x0000000402107825 */ /* 0x000fc800078e020e */
[----:B------:R-:W-:-:S04]  /*04b0*/  IMAD.WIDE R18, R2, 0x4, R12 ;  /* 0x0000000402127825 */ /* 0x000fc800078e020c */
[----:B------:R-:W-:-:S04]  /*04c0*/  IMAD.WIDE R10, R2, 0x4, R8 ;  /* 0x00000004020a7825 */ /* 0x000fc800078e0208 */
[----:B---3--:R-:W-:-:S05]  /*04d0*/  FADD R25, R22, R25 ;  /* 0x0000001916197221 */ /* 0x008fca0000000000 */
[----:B------:R2:W-:Y:S04]  /*04e0*/  STG.E desc[UR4][R16.64], R25 ;  /* 0x0000001910007986 */ /* 0x0005e8000c101904 */
[----:B------:R-:W3:Y:S04]  /*04f0*/  LDG.E R22, desc[UR4][R18.64] ;  /* 0x0000000412167981 */ /* 0x000ee8000c1e1900 */
[----:B0-----:R-:W3:Y:S01]  /*0500*/  LDG.E R27, desc[UR4][R10.64] ;  /* 0x000000040a1b7981 */ /* 0x001ee2000c1e1900 */
[----:B------:R-:W-:-:S04]  /*0510*/  IMAD.WIDE R20, R2, 0x4, R16 ;  /* 0x0000000402147825 */ /* 0x000fc800078e0210 */
[----:B------:R-:W-:-:S04]  /*0520*/  IMAD.WIDE R12, R2, 0x4, R18 ;  /* 0x00000004020c7825 */ /* 0x000fc800078e0212 */
[----:B------:R-:W-:-:S04]  /*0530*/  IMAD.WIDE R8, R2, 0x4, R10 ;  /* 0x0000000402087825 */ /* 0x000fc800078e020a */
[----:B---3--:R-:W-:-:S05]  /*0540*/  FADD R27, R22, R27 ;  /* 0x0000001b161b7221 */ /* 0x008fca0000000000 */
[----:B------:R0:W-:Y:S04]  /*0550*/  STG.E desc[UR4][R20.64], R27 ;  /* 0x0000001b14007986 */ /* 0x0001e8000c101904 */
[----:B------:R-:W3:Y:S04]  /*0560*/  LDG.E R22, desc[UR4][R12.64] ;  /* 0x000000040c167981 */ /* 0x000ee8000c1e1900 */
[----:B-1----:R-:W3:Y:S01]  /*0570*/  LDG.E R23, desc[UR4][R8.64] ;  /* 0x0000000408177981 */ /* 0x002ee2000c1e1900 */
[----:B------:R-:W-:-:S04]  /*0580*/  IMAD.WIDE R14, R2, 0x4, R20 ;  /* 0x00000004020e7825 */ /* 0x000fc800078e0214 */
[----:B--2---:R-:W-:-:S04]  /*0590*/  IMAD.WIDE R16, R2, 0x4, R12 ;  /* 0x0000000402107825 */ /* 0x004fc800078e020c */
[----:B------:R-:W-:-:S04]  /*05a0*/  IMAD.WIDE R10, R2, 0x4, R8 ;  /* 0x00000004020a7825 */ /* 0x000fc800078e0208 */
[----:B---3--:R-:W-:-:S05]  /*05b0*/  FADD R23, R22, R23 ;  /* 0x0000001716177221 */ /* 0x008fca0000000000 */
        /* <DEDUP_REMOVED lines=11> */
[----:B-1----:R-:W-:-:S04]  /*0670*/  IMAD.WIDE R14, R2, 0x4, R12 ;  /* 0x00000004020e7825 */ /* 0x002fc800078e020c */
[----:B------:R-:W-:-:S04]  /*0680*/  IMAD.WIDE R10, R2, 0x4, R8 ;  /* 0x00000004020a7825 */ /* 0x000fc800078e0208 */
        /* <DEDUP_REMOVED lines=23> */
[----:B------:R-:W2:Y:S04]  /*0800*/  LDG.E R12, desc[UR4][R12.64] ;  /* 0x000000040c0c7981 */ /* 0x000ea8000c1e1900 */
[----:B------:R-:W2:Y:S01]  /*0810*/  LDG.E R9, desc[UR4][R8.64] ;  /* 0x0000000408097981 */ /* 0x000ea2000c1e1900 */
[----:B------:R-:W-:-:S04]  /*0820*/  IADD3 R4, PT, PT, R4, 0x10, RZ ;  /* 0x0000001004047810 */ /* 0x000fc80007ffe0ff */
[----:B------:R-:W-:Y:S01]  /*0830*/  ISETP.NE.AND P1, PT, R4, RZ, PT ;  /* 0x000000ff0400720c */ /* 0x000fe20003f25270 */
[C---:B-1----:R-:W-:Y:S01]  /*0840*/  IMAD.WIDE R16, R2.reuse, 0x4, R20 ;  /* 0x0000000402107825 */ /* 0x042fe200078e0214 */
[----:B------:R-:W-:-:S03]  /*0850*/  LEA R7, R2, R7, 0x4 ;  /* 0x0000000702077211 */ /* 0x000fc600078e20ff */
[----:B--2---:R-:W-:-:S05]  /*0860*/  FADD R19, R12, R9 ;  /* 0x000000090c137221 */ /* 0x004fca0000000000 */
[----:B------:R3:W-:Y:S03]  /*0870*/  STG.E desc[UR4][R16.64], R19 ;  /* 0x0000001310007986 */ /* 0x0007e6000c101904 */
[----:B------:R-:W-:Y:S05]  /*0880*/  @P1 BRA `(.L_x_3) ;  /* 0xfffffff800241947 */ /* 0x000fea000383ffff */
.L_x_2:
[----:B0-----:R-:W-:Y:S05]  /*0890*/  @!P0 EXIT ;  /* 0x000000000000894d */ /* 0x001fea0003800000 */
[----:B------:R-:W-:Y:S02]  /*08a0*/  ISETP.GE.U32.AND P0, PT, R6, 0x8, PT ;  /* 0x000000080600780c */ /* 0x000fe40003f06070 */
[----:B------:R-:W-:-:S04]  /*08b0*/  LOP3.LUT R4, R3, 0x7, RZ, 0xc0, !PT ;  /* 0x0000000703047812 */ /* 0x000fc800078ec0ff */
[----:B------:R-:W-:-:S07]  /*08c0*/  ISETP.NE.AND P1, PT, R4, RZ, PT ;  /* 0x000000ff0400720c */ /* 0x000fce0003f25270 */
[----:B------:R-:W-:Y:S06]  /*08d0*/  @!P0 BRA `(.L_x_4) ;  /* 0x0000000000f48947 */ /* 0x000fec0003800000 */
[----:B------:R-:W0:Y:S01]  /*08e0*/  LDC.64 R6, c[0x0][0x380] ;  /* 0x0000e000ff067b82 */ /* 0x000e220000000a00 */
[----:B------:R-:W-:-:S07]  /*08f0*/  IMAD R13, R0, R2, R5 ;  /* 0x00000002000d7224 */ /* 0x000fce00078e0205 */
[----:B------:R-:W1:Y:S08]  /*0900*/  LDC.64 R8, c[0x0][0x388] ;  /* 0x0000e200ff087b82 */ /* 0x000e700000000a00 */
[----:B------:R-:W2:Y:S01]  /*0910*/  LDC.64 R10, c[0x0][0x390] ;  /* 0x0000e400ff0a7b82 */ /* 0x000ea20000000a00 */
[----:B0-----:R-:W-:-:S05]  /*0920*/  IMAD.WIDE R6, R13, 0x4, R6 ;  /* 0x000000040d067825 */ /* 0x001fca00078e0206 */
[----:B------:R-:W3:Y:S01]  /*0930*/  LDG.E R12, desc[UR4][R6.64] ;  /* 0x00000004060c7981 */ /* 0x000ee2000c1e1900 */
[----:B-1----:R-:W-:-:S05]  /*0940*/  IMAD.WIDE R8, R13, 0x4, R8 ;  /* 0x000000040d087825 */ /* 0x002fca00078e0208 */
[----:B------:R-:W3:Y:S01]  /*0950*/  LDG.E R15, desc[UR4][R8.64] ;  /* 0x00000004080f7981 */ /* 0x000ee2000c1e1900 */
[----:B--2---:R-:W-:-:S04]  /*0960*/  IMAD.WIDE R10, R13, 0x4, R10 ;  /* 0x000000040d0a7825 */ /* 0x004fc800078e020a */
[----:B---3--:R-:W-:Y:S01]  /*0970*/  FADD R21, R12, R15 ;  /* 0x0000000f0c157221 */ /* 0x008fe20000000000 */
[----:B------:R-:W-:-:S04]  /*0980*/  IMAD.WIDE R12, R2, 0x4, R6 ;  /* 0x00000004020c7825 */ /* 0x000fc800078e0206 */
[C---:B------:R-:W-:Y:S01]  /*0990*/  IMAD.WIDE R14, R2.reuse, 0x4, R8 ;  /* 0x00000004020e7825 */ /* 0x040fe200078e0208 */
        /* <DEDUP_REMOVED lines=11> */
[----:B0-----:R-:W-:-:S04]  /*0a50*/  IMAD.WIDE R10, R2, 0x4, R6 ;  /* 0x00000004020a7825 */ /* 0x001fc800078e0206 */
[----:B------:R-:W-:-:S04]  /*0a60*/  IMAD.WIDE R12, R2, 0x4, R8 ;  /* 0x00000004020c7825 */ /* 0x000fc800078e0208 */
        /* <DEDUP_REMOVED lines=10> */
[----:B-1----:R-:W3:Y:S01]  /*0b10*/  LDG.E R23, desc[UR4][R8.64] ;  /* 0x0000000408177981 */ /* 0x002ee2000c1e1900 */
        /* <DEDUP_REMOVED lines=19> */
[----:B------:R-:W0:Y:S04]  /*0c50*/  LDG.E R10, desc[UR4][R10.64] ;  /* 0x000000040a0a7981 */ /* 0x000e28000c1e1900 */
[----:B------:R-:W0:Y:S01]  /*0c60*/  LDG.E R13, desc[UR4][R12.64] ;  /* 0x000000040c0d7981 */ /* 0x000e22000c1e1900 */
[----:B-1----:R-:W-:Y:S01]  /*0c70*/  IMAD.WIDE R16, R2, 0x4, R14 ;  /* 0x0000000402107825 */ /* 0x002fe200078e020e */
[----:B------:R-:W-:-:S03]  /*0c80*/  IADD3 R0, PT, PT, R0, 0x8, RZ ;  /* 0x0000000800007810 */ /* 0x000fc60007ffe0ff */
[----:B0-----:R-:W-:-:S05]  /*0c90*/  FADD R19, R10, R13 ;  /* 0x0000000d0a137221 */ /* 0x001fca0000000000 */
[----:B------:R2:W-:Y:S02]  /*0ca0*/  STG.E desc[UR4][R16.64], R19 ;  /* 0x0000001310007986 */ /* 0x0005e4000c101904 */
.L_x_4:
[----:B------:R-:W-:Y:S05]  /*0cb0*/  @!P1 EXIT ;  /* 0x000000000000994d */ /* 0x000fea0003800000 */
[----:B------:R-:W-:Y:S02]  /*0cc0*/  ISETP.GE.U32.AND P0, PT, R4, 0x4, PT ;  /* 0x000000040400780c */ /* 0x000fe40003f06070 */
[----:B------:R-:W-:-:S04]  /*0cd0*/  LOP3.LUT R3, R3, 0x3, RZ, 0xc0, !PT ;  /* 0x0000000303037812 */ /* 0x000fc800078ec0ff */
[----:B------:R-:W-:-:S07]  /*0ce0*/  ISETP.NE.AND P1, PT, R3, RZ, PT ;  /* 0x000000ff0300720c */ /* 0x000fce0003f25270 */
[----:B------:R-:W-:Y:S06]  /*0cf0*/  @!P0 BRA `(.L_x_5) ;  /* 0x0000000000848947 */ /* 0x000fec0003800000 */
[----:B------:R-:W0:Y:S01]  /*0d00*/  LDC.64 R6, c[0x0][0x380] ;  /* 0x0000e000ff067b82 */ /* 0x000e220000000a00 */
[----:B--2---:R-:W-:-:S07]  /*0d10*/  IMAD R15, R0, R2, R5 ;  /* 0x00000002000f7224 */ /* 0x004fce00078e0205 */
[----:B------:R-:W1:Y:S08]  /*0d20*/  LDC.64 R8, c[0x0][0x388] ;  /* 0x0000e200ff087b82 */ /* 0x000e700000000a00 */
[----:B------:R-:W2:Y:S01]  /*0d30*/  LDC.64 R10, c[0x0][0x390] ;  /* 0x0000e400ff0a7b82 */ /* 0x000ea20000000a00 */
[----:B0-----:R-:W-:-:S05]  /*0d40*/  IMAD.WIDE R6, R15, 0x4, R6 ;  /* 0x000000040f067825 */ /* 0x001fca00078e0206 */
[----:B------:R-:W3:Y:S01]  /*0d50*/  LDG.E R4, desc[UR4][R6.64] ;  /* 0x0000000406047981 */ /* 0x000ee2000c1e1900 */
[----:B-1----:R-:W-:-:S05]  /*0d60*/  IMAD.WIDE R8, R15, 0x4, R8 ;  /* 0x000000040f087825 */ /* 0x002fca00078e0208 */
[----:B------:R-:W3:Y:S01]  /*0d70*/  LDG.E R13, desc[UR4][R8.64] ;  /* 0x00000004080d7981 */ /* 0x000ee2000c1e1900 */
[----:B--2---:R-:W-:-:S04]  /*0d80*/  IMAD.WIDE R10, R15, 0x4, R10 ;  /* 0x000000040f0a7825 */ /* 0x004fc800078e020a */
[----:B------:R-:W-:-:S04]  /*0d90*/  IMAD.WIDE R14, R2, 0x4, R8 ;  /* 0x00000004020e7825 */ /* 0x000fc800078e0208 */
[----:B---3--:R-:W-:Y:S01]  /*0da0*/  FADD R21, R4, R13 ;  /* 0x0000000d04157221 */ /* 0x008fe20000000000 */
        /* <DEDUP_REMOVED lines=16> */
[----:B------:R-:W1:Y:S04]  /*0eb0*/  LDG.E R10, desc[UR4][R10.64] ;  /* 0x000000040a0a7981 */ /* 0x000e68000c1e1900 */
[----:B------:R-:W1:Y:S01]  /*0ec0*/  LDG.E R13, desc[UR4][R12.64] ;  /* 0x000000040c0d7981 */ /* 0x000e62000c1e1900 */
[----:B------:R-:W-:Y:S01]  /*0ed0*/  IMAD.WIDE R14, R2, 0x4, R18 ;  /* 0x00000004020e7825 */ /* 0x000fe200078e0212 */
[----:B------:R-:W-:-:S03]  /*0ee0*/  IADD3 R0, PT, PT, R0, 0x4, RZ ;  /* 0x0000000400007810 */ /* 0x000fc60007ffe0ff */
[----:B-1----:R-:W-:-:S05]  /*0ef0*/  FADD R17, R10, R13 ;  /* 0x0000000d0a117221 */ /* 0x002fca0000000000 */
[----:B------:R0:W-:Y:S02]  /*0f00*/  STG.E desc[UR4][R14.64], R17 ;  /* 0x000000110e007986 */ /* 0x0001e4000c101904 */
.L_x_5:
[----:B------:R-:W-:Y:S05]  /*0f10*/  @!P1 EXIT ;  /* 0x000000000000994d */ /* 0x000fea0003800000 */
[----:B------:R-:W1:Y:S01]  /*0f20*/  LDC.64 R6, c[0x0][0x390] ;  /* 0x0000e400ff067b82 */ /* 0x000e620000000a00 */
[----:B0-23--:R-:W-:Y:S01]  /*0f30*/  IMAD R17, R0, R2, R5 ;  /* 0x0000000200117224 */ /* 0x00dfe200078e0205 */
[----:B------:R-:W-:-:S06]  /*0f40*/  IADD3 R3, PT, PT, -R3, RZ, RZ ;  /* 0x000000ff03037210 */ /* 0x000fcc0007ffe1ff */
[----:B------:R-:W0:Y:S08]  /*0f50*/  LDC.64 R8, c[0x0][0x380] ;  /* 0x0000e000ff087b82 */ /* 0x000e300000000a00 */
[----:B------:R-:W2:Y:S02]  /*0f60*/  LDC.64 R10, c[0x0][0x388] ;  /* 0x0000e200ff0a7b82 */ /* 0x000ea40000000a00 */
.L_x_6:
[----:B0-----:R-:W-:-:S04]  /*0f70*/  IMAD.WIDE R4, R17, 0x4, R8 ;  /* 0x0000000411047825 */ /* 0x001fc800078e0208 */
[----:B--2---:R-:W-:Y:S02]  /*0f80*/  IMAD.WIDE R12, R17, 0x4, R10 ;  /* 0x00000004110c7825 */ /* 0x004fe400078e020a */
[----:B------:R-:W2:Y:S04]  /*0f90*/  LDG.E R4, desc[UR4][R4.64] ;  /* 0x0000000404047981 */ /* 0x000ea8000c1e1900 */
[----:B------:R-:W2:Y:S01]  /*0fa0*/  LDG.E R13, desc[UR4][R12.64] ;  /* 0x000000040c0d7981 */ /* 0x000ea2000c1e1900 */
[----:B------:R-:W-:Y:S01]  /*0fb0*/  IADD3 R3, PT, PT, R3, 0x1, RZ ;  /* 0x0000000103037810 */ /* 0x000fe20007ffe0ff */
[C---:B-1-3--:R-:W-:Y:S01]  /*0fc0*/  IMAD.WIDE R14, R17.reuse, 0x4, R6 ;  /* 0x00000004110e7825 */ /* 0x04afe200078e0206 */
[----:B------:R-:W-:Y:S02]  /*0fd0*/  IADD3 R17, PT, PT, R17, R2, RZ ;  /* 0x0000000211117210 */ /* 0x000fe40007ffe0ff */
[----:B------:R-:W-:Y:S01]  /*0fe0*/  ISETP.NE.AND P0, PT, R3, RZ, PT ;  /* 0x000000ff0300720c */ /* 0x000fe20003f05270 */
[----:B--2---:R-:W-:-:S05]  /*0ff0*/  FADD R19, R4, R13 ;  /* 0x0000000d04137221 */ /* 0x004fca0000000000 */
[----:B------:R3:W-:Y:S07]  /*1000*/  STG.E desc[UR4][R14.64], R19 ;  /* 0x000000130e007986 */ /* 0x0007ee000c101904 */
[----:B------:R-:W-:Y:S05]  /*1010*/  @P0 BRA `(.L_x_6) ;  /* 0xfffffffc00d40947 */ /* 0x000fea000383ffff */
[----:B------:R-:W-:Y:S05]  /*1020*/  EXIT ;  /* 0x000000000000794d */ /* 0x000fea0003800000 */
.L_x_7:
        /* <DEDUP_REMOVED lines=13> */
.L_x_12:


//--------------------- .text._Z22PrintThreadIndexKernelPiii --------------------------
	.section	.text._Z22PrintThreadIndexKernelPiii,"ax",@progbits
	.align	128
        .global         _Z22PrintThreadIndexKernelPiii
        .type           _Z22PrintThreadIndexKernelPiii,@function
        .size           _Z22PrintThreadIndexKernelPiii,(.L_x_13 - _Z22PrintThreadIndexKernelPiii)
        .other          _Z22PrintThreadIndexKernelPiii,@"STO_CUDA_ENTRY STV_DEFAULT"
_Z22PrintThreadIndexKernelPiii:
.text._Z22PrintThreadIndexKernelPiii:
[----:B------:R-:W0:Y:S01]  /*0000*/  LDC R1, c[0x0][0x37c] ;  /* 0x0000df00ff017b82 */ /* 0x000e220000000800 */
[----:B------:R-:W1:Y:S01]  /*0010*/  S2R R19, SR_CTAID.Y ;  /* 0x0000000000137919 */ /* 0x000e620000002600 */
[----:B------:R-:W2:Y:S06]  /*0020*/  LDCU UR6, c[0x0][0x2fc] ;  /* 0x00005f80ff0677ac */ /* 0x000eac0008000800 */
[----:B------:R-:W3:Y:S01]  /*0030*/  LDC.64 R10, c[0x0][0x388] ;  /* 0x0000e200ff0a7b82 */ /* 0x000ee20000000a00 */
[----:B0-----:R-:W-:Y:S01]  /*0040*/  IADD3 R1, PT, PT, R1, -0x20, RZ ;  /* 0xffffffe001017810 */ /* 0x001fe20007ffe0ff */
[----:B------:R-:W1:Y:S01]  /*0050*/  S2R R17, SR_TID.Y ;  /* 0x0000000000117919 */ /* 0x000e620000002200 */
[----:B------:R-:W0:Y:S01]  /*0060*/  LDCU UR7, c[0x0][0x360] ;  /* 0x00006c00ff0777ac */ /* 0x000e220008000800 */
[----:B------:R-:W1:Y:S04]  /*0070*/  LDCU UR8, c[0x0][0x364] ;  /* 0x00006c80ff0877ac */ /* 0x000e680008000800 */
[----:B------:R-:W4:Y:S01]  /*0080*/  LDC.64 R2, c[0x0][0x380] ;  /* 0x0000e000ff027b82 */ /* 0x000f220000000a00 */
[----:B------:R-:W5:Y:S01]  /*0090*/  LDCU.64 UR4, c[0x0][0x358] ;  /* 0x00006b00ff0477ac */ /* 0x000f620008000a00 */
[----:B-1----:R-:W-:Y:S01]  /*00a0*/  IMAD R9, R19, UR8, R17 ;  /* 0x0000000813097c24 */ /* 0x002fe2000f8e0211 */
[----:B------:R-:W0:Y:S01]  /*00b0*/  S2R R18, SR_CTAID.X ;  /* 0x0000000000127919 */ /* 0x000e220000002500 */
[----:B------:R-:W0:Y:S02]  /*00c0*/  S2R R16, SR_TID.X ;  /* 0x0000000000107919 */ /* 0x000e240000002100 */
[----:B---3--:R-:W-:Y:S01]  /*00d0*/  IMAD R10, R9, R10, R11 ;  /* 0x0000000a090a7224 */ /* 0x008fe200078e020b */
[----:B------:R-:W-:Y:S01]  /*00e0*/  MOV R0, 0x8 ;  /* 0x0000000800007802 */ /* 0x000fe20000000f00 */
[----:B------:R-:W1:Y:S02]  /*00f0*/  LDCU.64 UR8, c[0x4][URZ] ;  /* 0x01000000ff0877ac */ /* 0x000e640008000a00 */
[----:B----4-:R-:W-:-:S05]  /*0100*/  IMAD.WIDE.U32 R2, R10, 0x4, R2 ;  /* 0x000000040a027825 */ /* 0x010fca00078e0002 */
[----:B-----5:R-:W3:Y:S01]  /*0110*/  LDG.E R11, desc[UR4][R2.64] ;  /* 0x00000004020b7981 */ /* 0x020ee2000c1e1900 */
[----:B------:R-:W4:Y:S01]  /*0120*/  LDCU UR4, c[0x0][0x2f8] ;  /* 0x00005f00ff0477ac */ /* 0x000f220008000800 */
[----:B------:R0:W3:Y:S01]  /*0130*/  LDC.64 R12, c[0x4][R0] ;  /* 0x01000000000c7b82 */ /* 0x0000e20000000a00 */
[----:B-1----:R-:W-:Y:S02]  /*0140*/  MOV R4, UR8 ;  /* 0x0000000800047c02 */ /* 0x002fe40008000f00 */
[----:B------:R-:W-:Y:S02]  /*0150*/  MOV R5, UR9 ;  /* 0x0000000900057c02 */ /* 0x000fe40008000f00 */
[----:B----4-:R-:W-:Y:S01]  /*0160*/  IADD3 R6, P0, PT, R1, UR4, RZ ;  /* 0x0000000401067c10 */ /* 0x010fe2000ff1e0ff */
[----:B0-----:R-:W-:Y:S01]  /*0170*/  IMAD R8, R18, UR7, R16 ;  /* 0x0000000712087c24 */ /* 0x001fe2000f8e0210 */
[----:B------:R0:W-:Y:S02]  /*0180*/  STL.128 [R1], R16 ;  /* 0x0000001001007387 */ /* 0x0001e40000100c00 */
[----:B--2---:R-:W-:-:S02]  /*0190*/  IADD3.X R7, PT, PT, RZ, UR6, RZ, P0, !PT ;  /* 0x00000006ff077c10 */ /* 0x004fc400087fe4ff */
[----:B---3--:R0:W-:Y:S07]  /*01a0*/  STL.128 [R1+0x10], R8 ;  /* 0x0000100801007387 */ /* 0x0081ee0000100c00 */
[----:B------:R-:W-:-:S07]  /*01b0*/  LEPC R20, `(.L_x_8) ;  /* 0x000000001014794e */ /* 0x000fce0000000000 */
[----:B0-----:R-:W-:Y:S05]  /*01c0*/  CALL.ABS.NOINC R12 ;  /* 0x000000000c007343 */ /* 0x001fea0003c00000 */
.L_x_8:
[----:B------:R-:W-:Y:S05]  /*01d0*/  EXIT ;  /* 0x000000000000794d */ /* 0x000fea0003800000 */
.L_x_9:
        /* <DEDUP_REMOVED lines=10> */
.L_x_13:


//--------------------- .nv.global.init           --------------------------
	.section	.nv.global.init,"aw",@progbits
.nv.global.init:
	.type		$str,@object
	.size		$str,(.L_0 - $str)
$str:
        /*0000*/ 	.byte	0x74, 0x68, 0x72, 0x65, 0x61, 0x64, 0x5f, 0x69, 0x64, 0x20, 0x28, 0x25, 0x64, 0x2c, 0x20, 0x25
        /*0010*/ 	.byte	0x64, 0x29, 0x20, 0x62, 0x6c, 0x6f, 0x63, 0x6b, 0x5f, 0x69, 0x64, 0x20, 0x28, 0x25, 0x64, 0x2c
        /*0020*/ 	.byte	0x20, 0x25, 0x64, 0x29, 0x20, 0x63, 0x6f, 0x6f, 0x72, 0x64, 0x69, 0x6e, 0x61, 0x74, 0x65, 0x20
        /*0030*/ 	.byte	0x28, 0x25, 0x64, 0x2c, 0x20, 0x25, 0x64, 0x29, 0x20, 0x67, 0x6c, 0x6f, 0x62, 0x61, 0x6c, 0x5f
        /*0040*/ 	.byte	0x69, 0x6e, 0x64, 0x65, 0x78, 0x20, 0x25, 0x64, 0x20, 0x76, 0x61, 0x6c, 0x75, 0x65, 0x20, 0x25
        /*0050*/ 	.byte	0x64, 0x00
.L_0:


//--------------------- .nv.shared.reserved.0     --------------------------
	.section	.nv.shared.reserved.0,"aw",@nobits
	.weak		__nv_reservedSMEM_offset_0_alias
	.size		__nv_reservedSMEM_offset_0_alias, 0, 64
	.other		__nv_reservedSMEM_offset_0_alias,@"STO_CUDA_RESERVED_SHARED STV_DEFAULT"
__nv_reservedSMEM_offset_0_alias:
	.zero		0
	.zero		64


//--------------------- .nv.constant0._Z38SumMatrixOnGpu_2D_Grid_2D_Block_KernelPfS_S_ii --------------------------
	.section	.nv.constant0._Z38SumMatrixOnGpu_2D_Grid_2D_Block_KernelPfS_S_ii,"a",@progbits
	.sectionflags	@""
	.align	4
.nv.constant0._Z38SumMatrixOnGpu_2D_Grid_2D_Block_KernelPfS_S_ii:
	.zero		928


//--------------------- .nv.constant0._Z38SumMatrixOnGpu_2D_Grid_1D_Block_KernelPfS_S_ii --------------------------
	.section	.nv.constant0._Z38SumMatrixOnGpu_2D_Grid_1D_Block_KernelPfS_S_ii,"a",@progbits
	.sectionflags	@""
	.align	4
.nv.constant0._Z38SumMatrixOnGpu_2D_Grid_1D_Block_KernelPfS_S_ii:
	.zero		928


//--------------------- .nv.constant0._Z38SumMatrixOnGpu_1D_Grid_1D_Block_KernelPfS_S_ii --------------------------
	.section	.nv.constant0._Z38SumMatrixOnGpu_1D_Grid_1D_Block_KernelPfS_S_ii,"a",@progbits
	.sectionflags	@""
	.align	4
.nv.constant0._Z38SumMatrixOnGpu_1D_Grid_1D_Block_KernelPfS_S_ii:
	.zero		928


//--------------------- .nv.constant0._Z22PrintThreadIndexKernelPiii --------------------------
	.section	.nv.constant0._Z22PrintThreadIndexKernelPiii,"a",@progbits
	.sectionflags	@""
	.align	4
.nv.constant0._Z22PrintThreadIndexKernelPiii:
	.zero		912


//--------------------- SYMBOLS --------------------------

	.type		.nv.reservedSmem.offset0,@object
	.size		.nv.reservedSmem.offset0,0x4
	.type		vprintf,@function
